//
// Generated by NVIDIA NVVM Compiler
//
// Compiler Build ID: CL-36424714
// Cuda compilation tools, release 13.0, V13.0.88
// Based on NVVM 20.0.0
//

.version 9.0
.target sm_100
.address_size 64

	// .globl	_Z17calcAmpTau_kernelPfS_S_S_S_fffffffffiiiiif
.extern .shared .align 16 .b8 sdata[];
.global .align 4 .b8 __cudart_i2opi_f[24] = {65, 144, 67, 60, 153, 149, 98, 219, 192, 221, 52, 245, 209, 87, 39, 252, 41, 21, 68, 78, 110, 131, 249, 162};

.visible .entry _Z17calcAmpTau_kernelPfS_S_S_S_fffffffffiiiiif(
	.param .u64 .ptr .align 1 _Z17calcAmpTau_kernelPfS_S_S_S_fffffffffiiiiif_param_0,
	.param .u64 .ptr .align 1 _Z17calcAmpTau_kernelPfS_S_S_S_fffffffffiiiiif_param_1,
	.param .u64 .ptr .align 1 _Z17calcAmpTau_kernelPfS_S_S_S_fffffffffiiiiif_param_2,
	.param .u64 .ptr .align 1 _Z17calcAmpTau_kernelPfS_S_S_S_fffffffffiiiiif_param_3,
	.param .u64 .ptr .align 1 _Z17calcAmpTau_kernelPfS_S_S_S_fffffffffiiiiif_param_4,
	.param .f32 _Z17calcAmpTau_kernelPfS_S_S_S_fffffffffiiiiif_param_5,
	.param .f32 _Z17calcAmpTau_kernelPfS_S_S_S_fffffffffiiiiif_param_6,
	.param .f32 _Z17calcAmpTau_kernelPfS_S_S_S_fffffffffiiiiif_param_7,
	.param .f32 _Z17calcAmpTau_kernelPfS_S_S_S_fffffffffiiiiif_param_8,
	.param .f32 _Z17calcAmpTau_kernelPfS_S_S_S_fffffffffiiiiif_param_9,
	.param .f32 _Z17calcAmpTau_kernelPfS_S_S_S_fffffffffiiiiif_param_10,
	.param .f32 _Z17calcAmpTau_kernelPfS_S_S_S_fffffffffiiiiif_param_11,
	.param .f32 _Z17calcAmpTau_kernelPfS_S_S_S_fffffffffiiiiif_param_12,
	.param .f32 _Z17calcAmpTau_kernelPfS_S_S_S_fffffffffiiiiif_param_13,
	.param .u32 _Z17calcAmpTau_kernelPfS_S_S_S_fffffffffiiiiif_param_14,
	.param .u32 _Z17calcAmpTau_kernelPfS_S_S_S_fffffffffiiiiif_param_15,
	.param .u32 _Z17calcAmpTau_kernelPfS_S_S_S_fffffffffiiiiif_param_16,
	.param .u32 _Z17calcAmpTau_kernelPfS_S_S_S_fffffffffiiiiif_param_17,
	.param .u32 _Z17calcAmpTau_kernelPfS_S_S_S_fffffffffiiiiif_param_18,
	.param .f32 _Z17calcAmpTau_kernelPfS_S_S_S_fffffffffiiiiif_param_19
)
{
	.reg .pred 	%p<147>;
	.reg .b16 	%rs<12>;
	.reg .b32 	%r<203>;
	.reg .b32 	%f<533>;
	.reg .b64 	%rd<37>;

	ld.param.u64 	%rd6, [_Z17calcAmpTau_kernelPfS_S_S_S_fffffffffiiiiif_param_0];
	ld.param.u64 	%rd7, [_Z17calcAmpTau_kernelPfS_S_S_S_fffffffffiiiiif_param_1];
	ld.param.f32 	%f79, [_Z17calcAmpTau_kernelPfS_S_S_S_fffffffffiiiiif_param_8];
	ld.param.f32 	%f80, [_Z17calcAmpTau_kernelPfS_S_S_S_fffffffffiiiiif_param_9];
	ld.param.f32 	%f81, [_Z17calcAmpTau_kernelPfS_S_S_S_fffffffffiiiiif_param_10];
	ld.param.f32 	%f82, [_Z17calcAmpTau_kernelPfS_S_S_S_fffffffffiiiiif_param_11];
	ld.param.f32 	%f83, [_Z17calcAmpTau_kernelPfS_S_S_S_fffffffffiiiiif_param_12];
	ld.param.f32 	%f84, [_Z17calcAmpTau_kernelPfS_S_S_S_fffffffffiiiiif_param_13];
	ld.param.u32 	%r47, [_Z17calcAmpTau_kernelPfS_S_S_S_fffffffffiiiiif_param_14];
	ld.param.u32 	%r48, [_Z17calcAmpTau_kernelPfS_S_S_S_fffffffffiiiiif_param_15];
	ld.param.u32 	%r49, [_Z17calcAmpTau_kernelPfS_S_S_S_fffffffffiiiiif_param_16];
	ld.param.u32 	%r50, [_Z17calcAmpTau_kernelPfS_S_S_S_fffffffffiiiiif_param_17];
	ld.param.u32 	%r51, [_Z17calcAmpTau_kernelPfS_S_S_S_fffffffffiiiiif_param_18];
	cvta.to.global.u64 	%rd1, %rd7;
	cvta.to.global.u64 	%rd2, %rd6;
	mov.u32 	%r52, %ctaid.x;
	mov.u32 	%r1, %ntid.x;
	mov.u32 	%r2, %tid.x;
	mad.lo.s32 	%r3, %r52, %r1, %r2;
	mov.u32 	%r53, %ctaid.y;
	mov.u32 	%r4, %ntid.y;
	mov.u32 	%r195, %tid.y;
	mad.lo.s32 	%r6, %r53, %r4, %r195;
	mov.u32 	%r54, %ctaid.z;
	mov.u32 	%r55, %ntid.z;
	mov.u32 	%r7, %tid.z;
	mad.lo.s32 	%r8, %r54, %r55, %r7;
	neg.f32 	%f1, %f79;
	neg.f32 	%f2, %f80;
	neg.f32 	%f3, %f81;
	neg.f32 	%f4, %f82;
	neg.f32 	%f5, %f83;
	neg.f32 	%f6, %f84;
	or.b32  	%r56, %r195, %r7;
	setp.ne.s32 	%p1, %r56, 0;
	setp.ge.s32 	%p2, %r2, %r50;
	or.pred  	%p3, %p1, %p2;
	@%p3 bra 	$L__BB0_3;
	mov.u32 	%r194, %r2;
$L__BB0_2:
	ld.param.u64 	%rd35, [_Z17calcAmpTau_kernelPfS_S_S_S_fffffffffiiiiif_param_3];
	mul.lo.s32 	%r57, %r194, 3;
	cvta.to.global.u64 	%rd8, %rd35;
	mul.wide.s32 	%rd9, %r57, 4;
	add.s64 	%rd10, %rd8, %rd9;
	ld.global.f32 	%f86, [%rd10];
	mov.u32 	%r58, sdata;
	mad.lo.s32 	%r59, %r194, 12, %r58;
	st.shared.f32 	[%r59], %f86;
	ld.global.f32 	%f87, [%rd10+4];
	st.shared.f32 	[%r59+4], %f87;
	ld.global.f32 	%f88, [%rd10+8];
	st.shared.f32 	[%r59+8], %f88;
	add.s32 	%r194, %r194, %r1;
	setp.lt.s32 	%p4, %r194, %r50;
	@%p4 bra 	$L__BB0_2;
$L__BB0_3:
	mov.u32 	%r60, sdata;
	mad.lo.s32 	%r11, %r50, 12, %r60;
	or.b32  	%r61, %r2, %r7;
	setp.ne.s32 	%p5, %r61, 0;
	setp.ge.s32 	%p6, %r195, %r51;
	or.pred  	%p7, %p5, %p6;
	@%p7 bra 	$L__BB0_5;
$L__BB0_4:
	ld.param.u64 	%rd36, [_Z17calcAmpTau_kernelPfS_S_S_S_fffffffffiiiiif_param_4];
	mul.lo.s32 	%r62, %r195, 3;
	cvta.to.global.u64 	%rd11, %rd36;
	mul.wide.s32 	%rd12, %r62, 4;
	add.s64 	%rd13, %rd11, %rd12;
	ld.global.f32 	%f89, [%rd13];
	mad.lo.s32 	%r63, %r195, 12, %r11;
	st.shared.f32 	[%r63], %f89;
	ld.global.f32 	%f90, [%rd13+4];
	st.shared.f32 	[%r63+4], %f90;
	ld.global.f32 	%f91, [%rd13+8];
	st.shared.f32 	[%r63+8], %f91;
	add.s32 	%r195, %r195, %r4;
	setp.lt.s32 	%p8, %r195, %r51;
	@%p8 bra 	$L__BB0_4;
$L__BB0_5:
	bar.sync 	0;
	setp.lt.s32 	%p9, %r3, %r47;
	setp.lt.s32 	%p10, %r6, %r48;
	and.pred  	%p11, %p9, %p10;
	setp.lt.s32 	%p12, %r8, %r49;
	and.pred  	%p13, %p11, %p12;
	mov.f32 	%f527, 0f3F800000;
	@%p13 bra 	$L__BB0_6;
	bra.uni 	$L__BB0_68;
$L__BB0_6:
	ld.param.f32 	%f520, [_Z17calcAmpTau_kernelPfS_S_S_S_fffffffffiiiiif_param_5];
	shr.u32 	%r64, %r47, 31;
	add.s32 	%r65, %r47, %r64;
	shr.s32 	%r66, %r65, 1;
	sub.s32 	%r67, %r3, %r66;
	cvt.rn.f32.s32 	%f93, %r67;
	mul.f32 	%f94, %f93, 0f3F000000;
	cvt.rpi.s32.f32 	%r35, %f94;
	shl.b32 	%r68, %r35, 1;
	cvt.rn.f32.s32 	%f95, %r68;
	mul.f32 	%f16, %f520, %f95;
	and.b32  	%r36, %r67, 1;
	sub.s32 	%r69, %r35, %r36;
	abs.s32 	%r37, %r69;
	cvt.rn.f32.s32 	%f17, %r37;
	mul.f32 	%f96, %f17, 0f3F000000;
	cvt.rzi.f32.f32 	%f97, %f96;
	add.f32 	%f98, %f97, %f97;
	sub.f32 	%f99, %f17, %f98;
	abs.f32 	%f18, %f99;
	abs.f32 	%f19, %f1;
	setp.lt.f32 	%p14, %f19, 0f00800000;
	mul.f32 	%f100, %f19, 0f4B800000;
	selp.f32 	%f101, %f100, %f19, %p14;
	selp.f32 	%f102, 0fC1C00000, 0f00000000, %p14;
	mov.b32 	%r71, %f101;
	add.s32 	%r72, %r71, -1060439283;
	and.b32  	%r73, %r72, -8388608;
	sub.s32 	%r74, %r71, %r73;
	mov.b32 	%f103, %r74;
	cvt.rn.f32.s32 	%f104, %r73;
	fma.rn.f32 	%f105, %f104, 0f34000000, %f102;
	add.f32 	%f106, %f103, 0fBF800000;
	add.f32 	%f107, %f103, 0f3F800000;
	rcp.approx.ftz.f32 	%f108, %f107;
	add.f32 	%f109, %f106, %f106;
	mul.f32 	%f110, %f109, %f108;
	mul.f32 	%f111, %f110, %f110;
	sub.f32 	%f112, %f106, %f110;
	add.f32 	%f113, %f112, %f112;
	neg.f32 	%f114, %f110;
	fma.rn.f32 	%f115, %f114, %f106, %f113;
	mul.rn.f32 	%f116, %f108, %f115;
	fma.rn.f32 	%f117, %f111, 0f3A2C32E4, 0f3B52E7DB;
	fma.rn.f32 	%f118, %f117, %f111, 0f3C93BB73;
	fma.rn.f32 	%f119, %f118, %f111, 0f3DF6384F;
	mul.rn.f32 	%f120, %f119, %f111;
	fma.rn.f32 	%f121, %f110, 0f3FB8AA3B, %f105;
	sub.f32 	%f122, %f105, %f121;
	fma.rn.f32 	%f123, %f110, 0f3FB8AA3B, %f122;
	fma.rn.f32 	%f124, %f116, 0f3FB8AA3B, %f123;
	fma.rn.f32 	%f125, %f110, 0f32A55E34, %f124;
	mul.f32 	%f126, %f120, 0f40400000;
	fma.rn.f32 	%f127, %f126, %f116, %f125;
	fma.rn.f32 	%f128, %f120, %f110, %f127;
	add.rn.f32 	%f129, %f121, %f128;
	neg.f32 	%f130, %f121;
	add.rn.f32 	%f131, %f129, %f130;
	neg.f32 	%f132, %f131;
	add.rn.f32 	%f133, %f128, %f132;
	mul.rn.f32 	%f134, %f129, %f17;
	neg.f32 	%f135, %f134;
	fma.rn.f32 	%f136, %f129, %f17, %f135;
	fma.rn.f32 	%f137, %f133, %f17, %f136;
	cvt.rni.f32.f32 	%f138, %f134;
	sub.f32 	%f139, %f134, %f138;
	add.f32 	%f140, %f139, %f137;
	fma.rn.f32 	%f141, %f140, 0f391FCB8E, 0f3AAF85ED;
	fma.rn.f32 	%f142, %f141, %f140, 0f3C1D9856;
	fma.rn.f32 	%f143, %f142, %f140, 0f3D6357BB;
	fma.rn.f32 	%f144, %f143, %f140, 0f3E75FDEC;
	fma.rn.f32 	%f145, %f144, %f140, 0f3F317218;
	fma.rn.f32 	%f146, %f145, %f140, 0f3F800000;
	cvt.rzi.s32.f32 	%r75, %f138;
	setp.gt.f32 	%p15, %f138, 0f00000000;
	selp.b32 	%r76, 0, -2097152000, %p15;
	add.s32 	%r77, %r76, 2130706432;
	mov.b32 	%f147, %r77;
	mul.f32 	%f148, %f146, %f147;
	shl.b32 	%r78, %r75, 23;
	sub.s32 	%r79, %r78, %r76;
	mov.b32 	%f149, %r79;
	mul.f32 	%f150, %f148, %f149;
	abs.f32 	%f151, %f134;
	setp.gt.f32 	%p16, %f151, 0f43180000;
	setp.lt.f32 	%p17, %f134, 0f00000000;
	selp.f32 	%f152, 0f00000000, 0f7F800000, %p17;
	selp.f32 	%f20, %f152, %f150, %p16;
	setp.eq.f32 	%p18, %f79, 0fBF800000;
	setp.eq.s32 	%p19, %r69, 0;
	or.pred  	%p20, %p18, %p19;
	@%p20 bra 	$L__BB0_27;
	setp.num.f32 	%p21, %f19, %f19;
	abs.f32 	%f153, %f17;
	setp.num.f32 	%p22, %f153, %f153;
	and.pred  	%p23, %p21, %p22;
	@%p23 bra 	$L__BB0_22;
	add.rn.f32 	%f527, %f1, %f17;
	bra.uni 	$L__BB0_27;
$L__BB0_9:
	setp.lt.s32 	%p138, %r51, 1;
	@%p138 bra 	$L__BB0_68;
	shl.b32 	%r166, %r36, 1;
	sub.s32 	%r167, 1, %r166;
	cvt.rn.f32.s32 	%f7, %r167;
	shl.b32 	%r168, %r40, 1;
	sub.s32 	%r169, 1, %r168;
	cvt.rn.f32.s32 	%f8, %r169;
	shl.b32 	%r170, %r44, 1;
	sub.s32 	%r171, 1, %r170;
	cvt.rn.f32.s32 	%f9, %r171;
	mul.lo.s32 	%r172, %r49, %r48;
	mul.lo.s32 	%r173, %r172, %r47;
	shl.b32 	%r14, %r173, 1;
	mov.b32 	%r196, 0;
$L__BB0_11:
	setp.eq.s32 	%p139, %r51, 1;
	mul.lo.s32 	%r16, %r196, %r51;
	mov.b32 	%r202, 0;
	@%p139 bra 	$L__BB0_18;
	and.b32  	%r175, %r51, 2147483646;
	neg.s32 	%r201, %r175;
	mov.u32 	%r176, sdata;
	mad.lo.s32 	%r177, %r50, 12, %r176;
	add.s32 	%r197, %r177, 12;
	mad.lo.s32 	%r178, %r196, 12, %r176;
	ld.shared.f32 	%f475, [%r178];
	fma.rn.f32 	%f12, %f475, %f7, %f16;
	ld.shared.f32 	%f476, [%r178+4];
	fma.rn.f32 	%f13, %f476, %f8, %f36;
	ld.shared.f32 	%f477, [%r178+8];
	fma.rn.f32 	%f14, %f477, %f9, %f56;
	mul.lo.s32 	%r179, %r51, %r47;
	mad.lo.s32 	%r180, %r179, %r196, %r3;
	mad.lo.s32 	%r181, %r48, %r180, %r6;
	mad.lo.s32 	%r200, %r49, %r181, %r8;
	mad.lo.s32 	%r182, %r47, %r16, %r47;
	add.s32 	%r183, %r3, %r182;
	mad.lo.s32 	%r184, %r48, %r183, %r6;
	mad.lo.s32 	%r199, %r49, %r184, %r8;
	mov.u32 	%r198, %r16;
$L__BB0_13:
	ld.param.f32 	%f523, [_Z17calcAmpTau_kernelPfS_S_S_S_fffffffffiiiiif_param_19];
	setp.eq.s16 	%p140, %rs3, 0;
	ld.shared.f32 	%f478, [%r197+-12];
	sub.f32 	%f479, %f12, %f478;
	fma.rn.f32 	%f480, %f479, %f479, 0f00000000;
	ld.shared.f32 	%f481, [%r197+-8];
	sub.f32 	%f482, %f13, %f481;
	fma.rn.f32 	%f483, %f482, %f482, %f480;
	ld.shared.f32 	%f484, [%r197+-4];
	sub.f32 	%f485, %f14, %f484;
	fma.rn.f32 	%f486, %f485, %f485, %f483;
	sqrt.rn.f32 	%f487, %f486;
	mul.f32 	%f488, %f487, 0f41490FDB;
	div.rn.f32 	%f489, %f75, %f488;
	mul.wide.s32 	%rd14, %r200, 4;
	add.s64 	%rd15, %rd2, %rd14;
	st.global.f32 	[%rd15], %f489;
	div.rn.f32 	%f10, %f487, %f523;
	add.s64 	%rd16, %rd1, %rd14;
	st.global.f32 	[%rd16], %f10;
	@%p140 bra 	$L__BB0_15;
	ld.param.u64 	%rd32, [_Z17calcAmpTau_kernelPfS_S_S_S_fffffffffiiiiif_param_2];
	cvta.to.global.u64 	%rd17, %rd32;
	mul.wide.u32 	%rd18, %r198, 4;
	add.s64 	%rd19, %rd17, %rd18;
	st.global.f32 	[%rd19], %f10;
$L__BB0_15:
	ld.param.f32 	%f524, [_Z17calcAmpTau_kernelPfS_S_S_S_fffffffffiiiiif_param_19];
	ld.shared.f32 	%f490, [%r197];
	sub.f32 	%f491, %f12, %f490;
	fma.rn.f32 	%f492, %f491, %f491, 0f00000000;
	ld.shared.f32 	%f493, [%r197+4];
	sub.f32 	%f494, %f13, %f493;
	fma.rn.f32 	%f495, %f494, %f494, %f492;
	ld.shared.f32 	%f496, [%r197+8];
	sub.f32 	%f497, %f14, %f496;
	fma.rn.f32 	%f498, %f497, %f497, %f495;
	sqrt.rn.f32 	%f499, %f498;
	mul.f32 	%f500, %f499, 0f41490FDB;
	div.rn.f32 	%f501, %f75, %f500;
	mul.wide.s32 	%rd20, %r199, 4;
	add.s64 	%rd21, %rd2, %rd20;
	st.global.f32 	[%rd21], %f501;
	div.rn.f32 	%f11, %f499, %f524;
	add.s64 	%rd22, %rd1, %rd20;
	st.global.f32 	[%rd22], %f11;
	@%p140 bra 	$L__BB0_17;
	ld.param.u64 	%rd33, [_Z17calcAmpTau_kernelPfS_S_S_S_fffffffffiiiiif_param_2];
	cvta.to.global.u64 	%rd23, %rd33;
	mul.wide.u32 	%rd24, %r198, 4;
	add.s64 	%rd25, %rd23, %rd24;
	st.global.f32 	[%rd25+4], %f11;
$L__BB0_17:
	and.b32  	%r202, %r51, 2147483646;
	add.s32 	%r201, %r201, 2;
	add.s32 	%r200, %r200, %r14;
	add.s32 	%r199, %r199, %r14;
	add.s32 	%r198, %r198, 2;
	add.s32 	%r197, %r197, 24;
	setp.eq.s32 	%p142, %r201, 0;
	@%p142 bra 	$L__BB0_18;
	bra.uni 	$L__BB0_13;
$L__BB0_18:
	and.b32  	%r185, %r51, 1;
	setp.eq.b32 	%p143, %r185, 1;
	not.pred 	%p144, %p143;
	@%p144 bra 	$L__BB0_21;
	ld.param.f32 	%f525, [_Z17calcAmpTau_kernelPfS_S_S_S_fffffffffiiiiif_param_19];
	setp.eq.s16 	%p145, %rs3, 0;
	mov.u32 	%r186, sdata;
	mad.lo.s32 	%r187, %r196, 12, %r186;
	ld.shared.f32 	%f502, [%r187];
	fma.rn.f32 	%f503, %f502, %f7, %f16;
	mad.lo.s32 	%r188, %r50, 12, %r186;
	mad.lo.s32 	%r189, %r202, 12, %r188;
	ld.shared.f32 	%f504, [%r189];
	sub.f32 	%f505, %f503, %f504;
	fma.rn.f32 	%f506, %f505, %f505, 0f00000000;
	ld.shared.f32 	%f507, [%r187+4];
	fma.rn.f32 	%f508, %f507, %f8, %f36;
	ld.shared.f32 	%f509, [%r189+4];
	sub.f32 	%f510, %f508, %f509;
	fma.rn.f32 	%f511, %f510, %f510, %f506;
	ld.shared.f32 	%f512, [%r187+8];
	fma.rn.f32 	%f513, %f512, %f9, %f56;
	ld.shared.f32 	%f514, [%r189+8];
	sub.f32 	%f515, %f513, %f514;
	fma.rn.f32 	%f516, %f515, %f515, %f511;
	sqrt.rn.f32 	%f517, %f516;
	mul.f32 	%f518, %f517, 0f41490FDB;
	div.rn.f32 	%f519, %f75, %f518;
	add.s32 	%r33, %r202, %r16;
	mul.lo.s32 	%r190, %r48, %r47;
	mad.lo.s32 	%r191, %r3, %r48, %r6;
	mad.lo.s32 	%r192, %r190, %r33, %r191;
	mad.lo.s32 	%r193, %r192, %r49, %r8;
	mul.wide.s32 	%rd26, %r193, 4;
	add.s64 	%rd27, %rd2, %rd26;
	st.global.f32 	[%rd27], %f519;
	div.rn.f32 	%f15, %f517, %f525;
	add.s64 	%rd28, %rd1, %rd26;
	st.global.f32 	[%rd28], %f15;
	@%p145 bra 	$L__BB0_21;
	ld.param.u64 	%rd34, [_Z17calcAmpTau_kernelPfS_S_S_S_fffffffffiiiiif_param_2];
	cvta.to.global.u64 	%rd29, %rd34;
	mul.wide.u32 	%rd30, %r33, 4;
	add.s64 	%rd31, %rd29, %rd30;
	st.global.f32 	[%rd31], %f15;
$L__BB0_21:
	add.s32 	%r196, %r196, 1;
	setp.eq.s32 	%p146, %r196, %r50;
	@%p146 bra 	$L__BB0_68;
	bra.uni 	$L__BB0_11;
$L__BB0_22:
	setp.neu.f32 	%p24, %f79, 0f00000000;
	setp.neu.f32 	%p25, %f19, 0f7F800000;
	and.pred  	%p26, %p24, %p25;
	@%p26 bra 	$L__BB0_24;
	setp.neu.f32 	%p32, %f18, 0f3F800000;
	sub.f32 	%f156, %f1, %f79;
	mov.b32 	%r80, %f156;
	setp.lt.s32 	%p33, %r37, 0;
	xor.b32  	%r81, %r80, 2139095040;
	selp.b32 	%r82, %r81, %r80, %p33;
	and.b32  	%r83, %r82, 2147483647;
	selp.b32 	%r84, %r83, %r82, %p32;
	mov.b32 	%f527, %r84;
	bra.uni 	$L__BB0_27;
$L__BB0_24:
	setp.eq.f32 	%p27, %f79, 0f3F800000;
	setp.eq.f32 	%p28, %f153, 0f7F800000;
	and.pred  	%p29, %p27, %p28;
	@%p29 bra 	$L__BB0_27;
	setp.leu.f32 	%p30, %f79, 0f00000000;
	mov.f32 	%f527, %f20;
	@%p30 bra 	$L__BB0_27;
	setp.neu.f32 	%p31, %f18, 0f3F800000;
	neg.f32 	%f155, %f20;
	selp.f32 	%f527, %f20, %f155, %p31;
$L__BB0_27:
	abs.s32 	%r38, %r35;
	cvt.rn.f32.s32 	%f26, %r38;
	mul.f32 	%f158, %f26, 0f3F000000;
	cvt.rzi.f32.f32 	%f159, %f158;
	add.f32 	%f160, %f159, %f159;
	sub.f32 	%f161, %f26, %f160;
	abs.f32 	%f27, %f161;
	abs.f32 	%f28, %f2;
	setp.lt.f32 	%p34, %f28, 0f00800000;
	mul.f32 	%f162, %f28, 0f4B800000;
	selp.f32 	%f163, %f162, %f28, %p34;
	selp.f32 	%f164, 0fC1C00000, 0f00000000, %p34;
	mov.b32 	%r85, %f163;
	add.s32 	%r86, %r85, -1060439283;
	and.b32  	%r87, %r86, -8388608;
	sub.s32 	%r88, %r85, %r87;
	mov.b32 	%f165, %r88;
	cvt.rn.f32.s32 	%f166, %r87;
	fma.rn.f32 	%f167, %f166, 0f34000000, %f164;
	add.f32 	%f168, %f165, 0fBF800000;
	add.f32 	%f169, %f165, 0f3F800000;
	rcp.approx.ftz.f32 	%f170, %f169;
	add.f32 	%f171, %f168, %f168;
	mul.f32 	%f172, %f171, %f170;
	mul.f32 	%f173, %f172, %f172;
	sub.f32 	%f174, %f168, %f172;
	add.f32 	%f175, %f174, %f174;
	neg.f32 	%f176, %f172;
	fma.rn.f32 	%f177, %f176, %f168, %f175;
	mul.rn.f32 	%f178, %f170, %f177;
	fma.rn.f32 	%f179, %f173, 0f3A2C32E4, 0f3B52E7DB;
	fma.rn.f32 	%f180, %f179, %f173, 0f3C93BB73;
	fma.rn.f32 	%f181, %f180, %f173, 0f3DF6384F;
	mul.rn.f32 	%f182, %f181, %f173;
	fma.rn.f32 	%f183, %f172, 0f3FB8AA3B, %f167;
	sub.f32 	%f184, %f167, %f183;
	fma.rn.f32 	%f185, %f172, 0f3FB8AA3B, %f184;
	fma.rn.f32 	%f186, %f178, 0f3FB8AA3B, %f185;
	fma.rn.f32 	%f187, %f172, 0f32A55E34, %f186;
	mul.f32 	%f188, %f182, 0f40400000;
	fma.rn.f32 	%f189, %f188, %f178, %f187;
	fma.rn.f32 	%f190, %f182, %f172, %f189;
	add.rn.f32 	%f191, %f183, %f190;
	neg.f32 	%f192, %f183;
	add.rn.f32 	%f193, %f191, %f192;
	neg.f32 	%f194, %f193;
	add.rn.f32 	%f195, %f190, %f194;
	mul.rn.f32 	%f196, %f191, %f26;
	neg.f32 	%f197, %f196;
	fma.rn.f32 	%f198, %f191, %f26, %f197;
	fma.rn.f32 	%f199, %f195, %f26, %f198;
	cvt.rni.f32.f32 	%f200, %f196;
	sub.f32 	%f201, %f196, %f200;
	add.f32 	%f202, %f201, %f199;
	fma.rn.f32 	%f203, %f202, 0f391FCB8E, 0f3AAF85ED;
	fma.rn.f32 	%f204, %f203, %f202, 0f3C1D9856;
	fma.rn.f32 	%f205, %f204, %f202, 0f3D6357BB;
	fma.rn.f32 	%f206, %f205, %f202, 0f3E75FDEC;
	fma.rn.f32 	%f207, %f206, %f202, 0f3F317218;
	fma.rn.f32 	%f208, %f207, %f202, 0f3F800000;
	cvt.rzi.s32.f32 	%r89, %f200;
	setp.gt.f32 	%p35, %f200, 0f00000000;
	selp.b32 	%r90, 0, -2097152000, %p35;
	add.s32 	%r91, %r90, 2130706432;
	mov.b32 	%f209, %r91;
	mul.f32 	%f210, %f208, %f209;
	shl.b32 	%r92, %r89, 23;
	sub.s32 	%r93, %r92, %r90;
	mov.b32 	%f211, %r93;
	mul.f32 	%f212, %f210, %f211;
	abs.f32 	%f213, %f196;
	setp.gt.f32 	%p36, %f213, 0f43180000;
	setp.lt.f32 	%p37, %f196, 0f00000000;
	selp.f32 	%f214, 0f00000000, 0f7F800000, %p37;
	selp.f32 	%f29, %f214, %f212, %p36;
	setp.eq.f32 	%p38, %f80, 0fBF800000;
	setp.eq.s32 	%p39, %r35, 0;
	or.pred  	%p40, %p38, %p39;
	mov.f32 	%f528, 0f3F800000;
	@%p40 bra 	$L__BB0_35;
	setp.num.f32 	%p41, %f28, %f28;
	abs.f32 	%f215, %f26;
	setp.num.f32 	%p42, %f215, %f215;
	and.pred  	%p43, %p41, %p42;
	@%p43 bra 	$L__BB0_30;
	add.rn.f32 	%f528, %f2, %f26;
	bra.uni 	$L__BB0_35;
$L__BB0_30:
	setp.neu.f32 	%p44, %f80, 0f00000000;
	setp.neu.f32 	%p45, %f28, 0f7F800000;
	and.pred  	%p46, %p44, %p45;
	@%p46 bra 	$L__BB0_32;
	setp.neu.f32 	%p52, %f27, 0f3F800000;
	sub.f32 	%f218, %f2, %f80;
	mov.b32 	%r94, %f218;
	setp.lt.s32 	%p53, %r38, 0;
	xor.b32  	%r95, %r94, 2139095040;
	selp.b32 	%r96, %r95, %r94, %p53;
	and.b32  	%r97, %r96, 2147483647;
	selp.b32 	%r98, %r97, %r96, %p52;
	mov.b32 	%f528, %r98;
	bra.uni 	$L__BB0_35;
$L__BB0_32:
	setp.eq.f32 	%p47, %f80, 0f3F800000;
	setp.eq.f32 	%p48, %f215, 0f7F800000;
	and.pred  	%p49, %p47, %p48;
	@%p49 bra 	$L__BB0_35;
	setp.leu.f32 	%p50, %f80, 0f00000000;
	mov.f32 	%f528, %f29;
	@%p50 bra 	$L__BB0_35;
	setp.neu.f32 	%p51, %f27, 0f3F800000;
	neg.f32 	%f217, %f29;
	selp.f32 	%f528, %f29, %f217, %p51;
$L__BB0_35:
	ld.param.f32 	%f521, [_Z17calcAmpTau_kernelPfS_S_S_S_fffffffffiiiiif_param_6];
	mul.f32 	%f35, %f527, %f528;
	cvt.u16.u32 	%rs4, %r36;
	xor.b16  	%rs5, %rs4, 1;
	selp.b16 	%rs1, %rs5, 0, %p39;
	shr.u32 	%r99, %r48, 1;
	sub.s32 	%r100, %r6, %r99;
	cvt.rn.f32.s32 	%f220, %r100;
	mul.f32 	%f221, %f220, 0f3F000000;
	cvt.rpi.s32.f32 	%r39, %f221;
	shl.b32 	%r101, %r39, 1;
	cvt.rn.f32.s32 	%f222, %r101;
	mul.f32 	%f36, %f521, %f222;
	and.b32  	%r40, %r100, 1;
	sub.s32 	%r102, %r39, %r40;
	abs.s32 	%r41, %r102;
	cvt.rn.f32.s32 	%f37, %r41;
	mul.f32 	%f223, %f37, 0f3F000000;
	cvt.rzi.f32.f32 	%f224, %f223;
	add.f32 	%f225, %f224, %f224;
	sub.f32 	%f226, %f37, %f225;
	abs.f32 	%f38, %f226;
	abs.f32 	%f39, %f3;
	setp.lt.f32 	%p55, %f39, 0f00800000;
	mul.f32 	%f227, %f39, 0f4B800000;
	selp.f32 	%f228, %f227, %f39, %p55;
	selp.f32 	%f229, 0fC1C00000, 0f00000000, %p55;
	mov.b32 	%r104, %f228;
	add.s32 	%r105, %r104, -1060439283;
	and.b32  	%r106, %r105, -8388608;
	sub.s32 	%r107, %r104, %r106;
	mov.b32 	%f230, %r107;
	cvt.rn.f32.s32 	%f231, %r106;
	fma.rn.f32 	%f232, %f231, 0f34000000, %f229;
	add.f32 	%f233, %f230, 0fBF800000;
	add.f32 	%f234, %f230, 0f3F800000;
	rcp.approx.ftz.f32 	%f235, %f234;
	add.f32 	%f236, %f233, %f233;
	mul.f32 	%f237, %f236, %f235;
	mul.f32 	%f238, %f237, %f237;
	sub.f32 	%f239, %f233, %f237;
	add.f32 	%f240, %f239, %f239;
	neg.f32 	%f241, %f237;
	fma.rn.f32 	%f242, %f241, %f233, %f240;
	mul.rn.f32 	%f243, %f235, %f242;
	fma.rn.f32 	%f244, %f238, 0f3A2C32E4, 0f3B52E7DB;
	fma.rn.f32 	%f245, %f244, %f238, 0f3C93BB73;
	fma.rn.f32 	%f246, %f245, %f238, 0f3DF6384F;
	mul.rn.f32 	%f247, %f246, %f238;
	fma.rn.f32 	%f248, %f237, 0f3FB8AA3B, %f232;
	sub.f32 	%f249, %f232, %f248;
	fma.rn.f32 	%f250, %f237, 0f3FB8AA3B, %f249;
	fma.rn.f32 	%f251, %f243, 0f3FB8AA3B, %f250;
	fma.rn.f32 	%f252, %f237, 0f32A55E34, %f251;
	mul.f32 	%f253, %f247, 0f40400000;
	fma.rn.f32 	%f254, %f253, %f243, %f252;
	fma.rn.f32 	%f255, %f247, %f237, %f254;
	add.rn.f32 	%f256, %f248, %f255;
	neg.f32 	%f257, %f248;
	add.rn.f32 	%f258, %f256, %f257;
	neg.f32 	%f259, %f258;
	add.rn.f32 	%f260, %f255, %f259;
	mul.rn.f32 	%f261, %f256, %f37;
	neg.f32 	%f262, %f261;
	fma.rn.f32 	%f263, %f256, %f37, %f262;
	fma.rn.f32 	%f264, %f260, %f37, %f263;
	cvt.rni.f32.f32 	%f265, %f261;
	sub.f32 	%f266, %f261, %f265;
	add.f32 	%f267, %f266, %f264;
	fma.rn.f32 	%f268, %f267, 0f391FCB8E, 0f3AAF85ED;
	fma.rn.f32 	%f269, %f268, %f267, 0f3C1D9856;
	fma.rn.f32 	%f270, %f269, %f267, 0f3D6357BB;
	fma.rn.f32 	%f271, %f270, %f267, 0f3E75FDEC;
	fma.rn.f32 	%f272, %f271, %f267, 0f3F317218;
	fma.rn.f32 	%f273, %f272, %f267, 0f3F800000;
	cvt.rzi.s32.f32 	%r108, %f265;
	setp.gt.f32 	%p56, %f265, 0f00000000;
	selp.b32 	%r109, 0, -2097152000, %p56;
	add.s32 	%r110, %r109, 2130706432;
	mov.b32 	%f274, %r110;
	mul.f32 	%f275, %f273, %f274;
	shl.b32 	%r111, %r108, 23;
	sub.s32 	%r112, %r111, %r109;
	mov.b32 	%f276, %r112;
	mul.f32 	%f277, %f275, %f276;
	abs.f32 	%f278, %f261;
	setp.gt.f32 	%p57, %f278, 0f43180000;
	setp.lt.f32 	%p58, %f261, 0f00000000;
	selp.f32 	%f279, 0f00000000, 0f7F800000, %p58;
	selp.f32 	%f40, %f279, %f277, %p57;
	setp.eq.f32 	%p59, %f81, 0fBF800000;
	setp.eq.s32 	%p60, %r102, 0;
	or.pred  	%p61, %p59, %p60;
	mov.f32 	%f529, 0f3F800000;
	@%p61 bra 	$L__BB0_43;
	setp.nan.f32 	%p62, %f39, %f39;
	abs.f32 	%f280, %f37;
	setp.nan.f32 	%p63, %f280, %f280;
	or.pred  	%p64, %p62, %p63;
	@%p64 bra 	$L__BB0_42;
	setp.eq.f32 	%p65, %f81, 0f00000000;
	setp.eq.f32 	%p66, %f39, 0f7F800000;
	or.pred  	%p67, %p65, %p66;
	@%p67 bra 	$L__BB0_41;
	setp.eq.f32 	%p68, %f81, 0f3F800000;
	setp.eq.f32 	%p69, %f280, 0f7F800000;
	and.pred  	%p70, %p68, %p69;
	@%p70 bra 	$L__BB0_43;
	setp.leu.f32 	%p71, %f81, 0f00000000;
	mov.f32 	%f529, %f40;
	@%p71 bra 	$L__BB0_43;
	setp.neu.f32 	%p72, %f38, 0f3F800000;
	neg.f32 	%f282, %f40;
	selp.f32 	%f529, %f40, %f282, %p72;
	bra.uni 	$L__BB0_43;
$L__BB0_41:
	setp.neu.f32 	%p73, %f38, 0f3F800000;
	sub.f32 	%f283, %f3, %f81;
	mov.b32 	%r113, %f283;
	setp.lt.s32 	%p74, %r41, 0;
	xor.b32  	%r114, %r113, 2139095040;
	selp.b32 	%r115, %r114, %r113, %p74;
	and.b32  	%r116, %r115, 2147483647;
	selp.b32 	%r117, %r116, %r115, %p73;
	mov.b32 	%f529, %r117;
	bra.uni 	$L__BB0_43;
$L__BB0_42:
	add.rn.f32 	%f529, %f3, %f37;
$L__BB0_43:
	abs.s32 	%r42, %r39;
	cvt.rn.f32.s32 	%f46, %r42;
	mul.f32 	%f285, %f46, 0f3F000000;
	cvt.rzi.f32.f32 	%f286, %f285;
	add.f32 	%f287, %f286, %f286;
	sub.f32 	%f288, %f46, %f287;
	abs.f32 	%f47, %f288;
	abs.f32 	%f48, %f4;
	setp.lt.f32 	%p75, %f48, 0f00800000;
	mul.f32 	%f289, %f48, 0f4B800000;
	selp.f32 	%f290, %f289, %f48, %p75;
	selp.f32 	%f291, 0fC1C00000, 0f00000000, %p75;
	mov.b32 	%r118, %f290;
	add.s32 	%r119, %r118, -1060439283;
	and.b32  	%r120, %r119, -8388608;
	sub.s32 	%r121, %r118, %r120;
	mov.b32 	%f292, %r121;
	cvt.rn.f32.s32 	%f293, %r120;
	fma.rn.f32 	%f294, %f293, 0f34000000, %f291;
	add.f32 	%f295, %f292, 0fBF800000;
	add.f32 	%f296, %f292, 0f3F800000;
	rcp.approx.ftz.f32 	%f297, %f296;
	add.f32 	%f298, %f295, %f295;
	mul.f32 	%f299, %f298, %f297;
	mul.f32 	%f300, %f299, %f299;
	sub.f32 	%f301, %f295, %f299;
	add.f32 	%f302, %f301, %f301;
	neg.f32 	%f303, %f299;
	fma.rn.f32 	%f304, %f303, %f295, %f302;
	mul.rn.f32 	%f305, %f297, %f304;
	fma.rn.f32 	%f306, %f300, 0f3A2C32E4, 0f3B52E7DB;
	fma.rn.f32 	%f307, %f306, %f300, 0f3C93BB73;
	fma.rn.f32 	%f308, %f307, %f300, 0f3DF6384F;
	mul.rn.f32 	%f309, %f308, %f300;
	fma.rn.f32 	%f310, %f299, 0f3FB8AA3B, %f294;
	sub.f32 	%f311, %f294, %f310;
	fma.rn.f32 	%f312, %f299, 0f3FB8AA3B, %f311;
	fma.rn.f32 	%f313, %f305, 0f3FB8AA3B, %f312;
	fma.rn.f32 	%f314, %f299, 0f32A55E34, %f313;
	mul.f32 	%f315, %f309, 0f40400000;
	fma.rn.f32 	%f316, %f315, %f305, %f314;
	fma.rn.f32 	%f317, %f309, %f299, %f316;
	add.rn.f32 	%f318, %f310, %f317;
	neg.f32 	%f319, %f310;
	add.rn.f32 	%f320, %f318, %f319;
	neg.f32 	%f321, %f320;
	add.rn.f32 	%f322, %f317, %f321;
	mul.rn.f32 	%f323, %f318, %f46;
	neg.f32 	%f324, %f323;
	fma.rn.f32 	%f325, %f318, %f46, %f324;
	fma.rn.f32 	%f326, %f322, %f46, %f325;
	cvt.rni.f32.f32 	%f327, %f323;
	sub.f32 	%f328, %f323, %f327;
	add.f32 	%f329, %f328, %f326;
	fma.rn.f32 	%f330, %f329, 0f391FCB8E, 0f3AAF85ED;
	fma.rn.f32 	%f331, %f330, %f329, 0f3C1D9856;
	fma.rn.f32 	%f332, %f331, %f329, 0f3D6357BB;
	fma.rn.f32 	%f333, %f332, %f329, 0f3E75FDEC;
	fma.rn.f32 	%f334, %f333, %f329, 0f3F317218;
	fma.rn.f32 	%f335, %f334, %f329, 0f3F800000;
	cvt.rzi.s32.f32 	%r122, %f327;
	setp.gt.f32 	%p76, %f327, 0f00000000;
	selp.b32 	%r123, 0, -2097152000, %p76;
	add.s32 	%r124, %r123, 2130706432;
	mov.b32 	%f336, %r124;
	mul.f32 	%f337, %f335, %f336;
	shl.b32 	%r125, %r122, 23;
	sub.s32 	%r126, %r125, %r123;
	mov.b32 	%f338, %r126;
	mul.f32 	%f339, %f337, %f338;
	abs.f32 	%f340, %f323;
	setp.gt.f32 	%p77, %f340, 0f43180000;
	setp.lt.f32 	%p78, %f323, 0f00000000;
	selp.f32 	%f341, 0f00000000, 0f7F800000, %p78;
	selp.f32 	%f49, %f341, %f339, %p77;
	setp.eq.f32 	%p79, %f82, 0fBF800000;
	setp.eq.s32 	%p80, %r39, 0;
	or.pred  	%p81, %p79, %p80;
	mov.f32 	%f530, 0f3F800000;
	@%p81 bra 	$L__BB0_51;
	setp.nan.f32 	%p82, %f48, %f48;
	abs.f32 	%f342, %f46;
	setp.nan.f32 	%p83, %f342, %f342;
	or.pred  	%p84, %p82, %p83;
	@%p84 bra 	$L__BB0_50;
	setp.eq.f32 	%p85, %f82, 0f00000000;
	setp.eq.f32 	%p86, %f48, 0f7F800000;
	or.pred  	%p87, %p85, %p86;
	@%p87 bra 	$L__BB0_49;
	setp.eq.f32 	%p88, %f82, 0f3F800000;
	setp.eq.f32 	%p89, %f342, 0f7F800000;
	and.pred  	%p90, %p88, %p89;
	@%p90 bra 	$L__BB0_51;
	setp.leu.f32 	%p91, %f82, 0f00000000;
	mov.f32 	%f530, %f49;
	@%p91 bra 	$L__BB0_51;
	setp.neu.f32 	%p92, %f47, 0f3F800000;
	neg.f32 	%f344, %f49;
	selp.f32 	%f530, %f49, %f344, %p92;
	bra.uni 	$L__BB0_51;
$L__BB0_49:
	setp.neu.f32 	%p93, %f47, 0f3F800000;
	sub.f32 	%f345, %f4, %f82;
	mov.b32 	%r127, %f345;
	setp.lt.s32 	%p94, %r42, 0;
	xor.b32  	%r128, %r127, 2139095040;
	selp.b32 	%r129, %r128, %r127, %p94;
	and.b32  	%r130, %r129, 2147483647;
	selp.b32 	%r131, %r130, %r129, %p93;
	mov.b32 	%f530, %r131;
	bra.uni 	$L__BB0_51;
$L__BB0_50:
	add.rn.f32 	%f530, %f4, %f46;
$L__BB0_51:
	ld.param.f32 	%f522, [_Z17calcAmpTau_kernelPfS_S_S_S_fffffffffiiiiif_param_7];
	mul.f32 	%f347, %f529, %f530;
	mul.f32 	%f55, %f35, %f347;
	cvt.u16.u32 	%rs6, %r40;
	xor.b16  	%rs7, %rs6, 1;
	selp.b16 	%rs8, %rs7, 0, %p80;
	mul.lo.s16 	%rs2, %rs8, %rs1;
	shr.u32 	%r132, %r49, 1;
	sub.s32 	%r133, %r8, %r132;
	cvt.rn.f32.s32 	%f348, %r133;
	mul.f32 	%f349, %f348, 0f3F000000;
	cvt.rpi.s32.f32 	%r43, %f349;
	shl.b32 	%r134, %r43, 1;
	cvt.rn.f32.s32 	%f350, %r134;
	mul.f32 	%f56, %f522, %f350;
	and.b32  	%r44, %r133, 1;
	sub.s32 	%r135, %r43, %r44;
	abs.s32 	%r45, %r135;
	cvt.rn.f32.s32 	%f57, %r45;
	mul.f32 	%f351, %f57, 0f3F000000;
	cvt.rzi.f32.f32 	%f352, %f351;
	add.f32 	%f353, %f352, %f352;
	sub.f32 	%f354, %f57, %f353;
	abs.f32 	%f58, %f354;
	abs.f32 	%f59, %f5;
	setp.lt.f32 	%p96, %f59, 0f00800000;
	mul.f32 	%f355, %f59, 0f4B800000;
	selp.f32 	%f356, %f355, %f59, %p96;
	selp.f32 	%f357, 0fC1C00000, 0f00000000, %p96;
	mov.b32 	%r137, %f356;
	add.s32 	%r138, %r137, -1060439283;
	and.b32  	%r139, %r138, -8388608;
	sub.s32 	%r140, %r137, %r139;
	mov.b32 	%f358, %r140;
	cvt.rn.f32.s32 	%f359, %r139;
	fma.rn.f32 	%f360, %f359, 0f34000000, %f357;
	add.f32 	%f361, %f358, 0fBF800000;
	add.f32 	%f362, %f358, 0f3F800000;
	rcp.approx.ftz.f32 	%f363, %f362;
	add.f32 	%f364, %f361, %f361;
	mul.f32 	%f365, %f364, %f363;
	mul.f32 	%f366, %f365, %f365;
	sub.f32 	%f367, %f361, %f365;
	add.f32 	%f368, %f367, %f367;
	neg.f32 	%f369, %f365;
	fma.rn.f32 	%f370, %f369, %f361, %f368;
	mul.rn.f32 	%f371, %f363, %f370;
	fma.rn.f32 	%f372, %f366, 0f3A2C32E4, 0f3B52E7DB;
	fma.rn.f32 	%f373, %f372, %f366, 0f3C93BB73;
	fma.rn.f32 	%f374, %f373, %f366, 0f3DF6384F;
	mul.rn.f32 	%f375, %f374, %f366;
	fma.rn.f32 	%f376, %f365, 0f3FB8AA3B, %f360;
	sub.f32 	%f377, %f360, %f376;
	fma.rn.f32 	%f378, %f365, 0f3FB8AA3B, %f377;
	fma.rn.f32 	%f379, %f371, 0f3FB8AA3B, %f378;
	fma.rn.f32 	%f380, %f365, 0f32A55E34, %f379;
	mul.f32 	%f381, %f375, 0f40400000;
	fma.rn.f32 	%f382, %f381, %f371, %f380;
	fma.rn.f32 	%f383, %f375, %f365, %f382;
	add.rn.f32 	%f384, %f376, %f383;
	neg.f32 	%f385, %f376;
	add.rn.f32 	%f386, %f384, %f385;
	neg.f32 	%f387, %f386;
	add.rn.f32 	%f388, %f383, %f387;
	mul.rn.f32 	%f389, %f384, %f57;
	neg.f32 	%f390, %f389;
	fma.rn.f32 	%f391, %f384, %f57, %f390;
	fma.rn.f32 	%f392, %f388, %f57, %f391;
	cvt.rni.f32.f32 	%f393, %f389;
	sub.f32 	%f394, %f389, %f393;
	add.f32 	%f395, %f394, %f392;
	fma.rn.f32 	%f396, %f395, 0f391FCB8E, 0f3AAF85ED;
	fma.rn.f32 	%f397, %f396, %f395, 0f3C1D9856;
	fma.rn.f32 	%f398, %f397, %f395, 0f3D6357BB;
	fma.rn.f32 	%f399, %f398, %f395, 0f3E75FDEC;
	fma.rn.f32 	%f400, %f399, %f395, 0f3F317218;
	fma.rn.f32 	%f401, %f400, %f395, 0f3F800000;
	cvt.rzi.s32.f32 	%r141, %f393;
	setp.gt.f32 	%p97, %f393, 0f00000000;
	selp.b32 	%r142, 0, -2097152000, %p97;
	add.s32 	%r143, %r142, 2130706432;
	mov.b32 	%f402, %r143;
	mul.f32 	%f403, %f401, %f402;
	shl.b32 	%r144, %r141, 23;
	sub.s32 	%r145, %r144, %r142;
	mov.b32 	%f404, %r145;
	mul.f32 	%f405, %f403, %f404;
	abs.f32 	%f406, %f389;
	setp.gt.f32 	%p98, %f406, 0f43180000;
	setp.lt.f32 	%p99, %f389, 0f00000000;
	selp.f32 	%f407, 0f00000000, 0f7F800000, %p99;
	selp.f32 	%f60, %f407, %f405, %p98;
	setp.eq.f32 	%p100, %f83, 0fBF800000;
	setp.eq.s32 	%p101, %r135, 0;
	or.pred  	%p102, %p100, %p101;
	mov.f32 	%f531, 0f3F800000;
	@%p102 bra 	$L__BB0_59;
	setp.nan.f32 	%p103, %f59, %f59;
	abs.f32 	%f408, %f57;
	setp.nan.f32 	%p104, %f408, %f408;
	or.pred  	%p105, %p103, %p104;
	@%p105 bra 	$L__BB0_58;
	setp.eq.f32 	%p106, %f83, 0f00000000;
	setp.eq.f32 	%p107, %f59, 0f7F800000;
	or.pred  	%p108, %p106, %p107;
	@%p108 bra 	$L__BB0_57;
	setp.eq.f32 	%p109, %f83, 0f3F800000;
	setp.eq.f32 	%p110, %f408, 0f7F800000;
	and.pred  	%p111, %p109, %p110;
	@%p111 bra 	$L__BB0_59;
	setp.leu.f32 	%p112, %f83, 0f00000000;
	mov.f32 	%f531, %f60;
	@%p112 bra 	$L__BB0_59;
	setp.neu.f32 	%p113, %f58, 0f3F800000;
	neg.f32 	%f410, %f60;
	selp.f32 	%f531, %f60, %f410, %p113;
	bra.uni 	$L__BB0_59;
$L__BB0_57:
	setp.neu.f32 	%p114, %f58, 0f3F800000;
	sub.f32 	%f411, %f5, %f83;
	mov.b32 	%r146, %f411;
	setp.lt.s32 	%p115, %r45, 0;
	xor.b32  	%r147, %r146, 2139095040;
	selp.b32 	%r148, %r147, %r146, %p115;
	and.b32  	%r149, %r148, 2147483647;
	selp.b32 	%r150, %r149, %r148, %p114;
	mov.b32 	%f531, %r150;
	bra.uni 	$L__BB0_59;
$L__BB0_58:
	add.rn.f32 	%f531, %f5, %f57;
$L__BB0_59:
	abs.s32 	%r46, %r43;
	cvt.rn.f32.s32 	%f66, %r46;
	mul.f32 	%f413, %f66, 0f3F000000;
	cvt.rzi.f32.f32 	%f414, %f413;
	add.f32 	%f415, %f414, %f414;
	sub.f32 	%f416, %f66, %f415;
	abs.f32 	%f67, %f416;
	abs.f32 	%f68, %f6;
	setp.lt.f32 	%p116, %f68, 0f00800000;
	mul.f32 	%f417, %f68, 0f4B800000;
	selp.f32 	%f418, %f417, %f68, %p116;
	selp.f32 	%f419, 0fC1C00000, 0f00000000, %p116;
	mov.b32 	%r151, %f418;
	add.s32 	%r152, %r151, -1060439283;
	and.b32  	%r153, %r152, -8388608;
	sub.s32 	%r154, %r151, %r153;
	mov.b32 	%f420, %r154;
	cvt.rn.f32.s32 	%f421, %r153;
	fma.rn.f32 	%f422, %f421, 0f34000000, %f419;
	add.f32 	%f423, %f420, 0fBF800000;
	add.f32 	%f424, %f420, 0f3F800000;
	rcp.approx.ftz.f32 	%f425, %f424;
	add.f32 	%f426, %f423, %f423;
	mul.f32 	%f427, %f426, %f425;
	mul.f32 	%f428, %f427, %f427;
	sub.f32 	%f429, %f423, %f427;
	add.f32 	%f430, %f429, %f429;
	neg.f32 	%f431, %f427;
	fma.rn.f32 	%f432, %f431, %f423, %f430;
	mul.rn.f32 	%f433, %f425, %f432;
	fma.rn.f32 	%f434, %f428, 0f3A2C32E4, 0f3B52E7DB;
	fma.rn.f32 	%f435, %f434, %f428, 0f3C93BB73;
	fma.rn.f32 	%f436, %f435, %f428, 0f3DF6384F;
	mul.rn.f32 	%f437, %f436, %f428;
	fma.rn.f32 	%f438, %f427, 0f3FB8AA3B, %f422;
	sub.f32 	%f439, %f422, %f438;
	fma.rn.f32 	%f440, %f427, 0f3FB8AA3B, %f439;
	fma.rn.f32 	%f441, %f433, 0f3FB8AA3B, %f440;
	fma.rn.f32 	%f442, %f427, 0f32A55E34, %f441;
	mul.f32 	%f443, %f437, 0f40400000;
	fma.rn.f32 	%f444, %f443, %f433, %f442;
	fma.rn.f32 	%f445, %f437, %f427, %f444;
	add.rn.f32 	%f446, %f438, %f445;
	neg.f32 	%f447, %f438;
	add.rn.f32 	%f448, %f446, %f447;
	neg.f32 	%f449, %f448;
	add.rn.f32 	%f450, %f445, %f449;
	mul.rn.f32 	%f451, %f446, %f66;
	neg.f32 	%f452, %f451;
	fma.rn.f32 	%f453, %f446, %f66, %f452;
	fma.rn.f32 	%f454, %f450, %f66, %f453;
	cvt.rni.f32.f32 	%f455, %f451;
	sub.f32 	%f456, %f451, %f455;
	add.f32 	%f457, %f456, %f454;
	fma.rn.f32 	%f458, %f457, 0f391FCB8E, 0f3AAF85ED;
	fma.rn.f32 	%f459, %f458, %f457, 0f3C1D9856;
	fma.rn.f32 	%f460, %f459, %f457, 0f3D6357BB;
	fma.rn.f32 	%f461, %f460, %f457, 0f3E75FDEC;
	fma.rn.f32 	%f462, %f461, %f457, 0f3F317218;
	fma.rn.f32 	%f463, %f462, %f457, 0f3F800000;
	cvt.rzi.s32.f32 	%r155, %f455;
	setp.gt.f32 	%p117, %f455, 0f00000000;
	selp.b32 	%r156, 0, -2097152000, %p117;
	add.s32 	%r157, %r156, 2130706432;
	mov.b32 	%f464, %r157;
	mul.f32 	%f465, %f463, %f464;
	shl.b32 	%r158, %r155, 23;
	sub.s32 	%r159, %r158, %r156;
	mov.b32 	%f466, %r159;
	mul.f32 	%f467, %f465, %f466;
	abs.f32 	%f468, %f451;
	setp.gt.f32 	%p118, %f468, 0f43180000;
	setp.lt.f32 	%p119, %f451, 0f00000000;
	selp.f32 	%f469, 0f00000000, 0f7F800000, %p119;
	selp.f32 	%f69, %f469, %f467, %p118;
	setp.eq.f32 	%p120, %f84, 0fBF800000;
	setp.eq.s32 	%p121, %r43, 0;
	or.pred  	%p122, %p120, %p121;
	mov.f32 	%f532, 0f3F800000;
	@%p122 bra 	$L__BB0_67;
	setp.nan.f32 	%p123, %f68, %f68;
	abs.f32 	%f470, %f66;
	setp.nan.f32 	%p124, %f470, %f470;
	or.pred  	%p125, %p123, %p124;
	@%p125 bra 	$L__BB0_66;
	setp.eq.f32 	%p126, %f84, 0f00000000;
	setp.eq.f32 	%p127, %f68, 0f7F800000;
	or.pred  	%p128, %p126, %p127;
	@%p128 bra 	$L__BB0_65;
	setp.eq.f32 	%p129, %f84, 0f3F800000;
	setp.eq.f32 	%p130, %f470, 0f7F800000;
	and.pred  	%p131, %p129, %p130;
	@%p131 bra 	$L__BB0_67;
	setp.leu.f32 	%p132, %f84, 0f00000000;
	mov.f32 	%f532, %f69;
	@%p132 bra 	$L__BB0_67;
	setp.neu.f32 	%p133, %f67, 0f3F800000;
	neg.f32 	%f472, %f69;
	selp.f32 	%f532, %f69, %f472, %p133;
	bra.uni 	$L__BB0_67;
$L__BB0_65:
	setp.neu.f32 	%p134, %f67, 0f3F800000;
	sub.f32 	%f473, %f6, %f84;
	mov.b32 	%r160, %f473;
	setp.lt.s32 	%p135, %r46, 0;
	xor.b32  	%r161, %r160, 2139095040;
	selp.b32 	%r162, %r161, %r160, %p135;
	and.b32  	%r163, %r162, 2147483647;
	selp.b32 	%r164, %r163, %r162, %p134;
	mov.b32 	%f532, %r164;
	bra.uni 	$L__BB0_67;
$L__BB0_66:
	add.rn.f32 	%f532, %f6, %f66;
$L__BB0_67:
	setp.eq.s32 	%p136, %r43, 0;
	mul.f32 	%f474, %f531, %f532;
	mul.f32 	%f75, %f55, %f474;
	cvt.u16.u32 	%rs9, %r44;
	xor.b16  	%rs10, %rs9, 1;
	selp.b16 	%rs11, %rs10, 0, %p136;
	mul.lo.s16 	%rs3, %rs11, %rs2;
	setp.gt.s32 	%p137, %r50, 0;
	@%p137 bra 	$L__BB0_9;
$L__BB0_68:
	ret;

}
	// .globl	_Z19generateTime_kernelPffi
.visible .entry _Z19generateTime_kernelPffi(
	.param .u64 .ptr .align 1 _Z19generateTime_kernelPffi_param_0,
	.param .f32 _Z19generateTime_kernelPffi_param_1,
	.param .u32 _Z19generateTime_kernelPffi_param_2
)
{
	.reg .pred 	%p<2>;
	.reg .b32 	%r<6>;
	.reg .b32 	%f<4>;
	.reg .b64 	%rd<5>;

	ld.param.u64 	%rd1, [_Z19generateTime_kernelPffi_param_0];
	ld.param.f32 	%f1, [_Z19generateTime_kernelPffi_param_1];
	ld.param.u32 	%r2, [_Z19generateTime_kernelPffi_param_2];
	mov.u32 	%r3, %ctaid.x;
	mov.u32 	%r4, %ntid.x;
	mov.u32 	%r5, %tid.x;
	mad.lo.s32 	%r1, %r3, %r4, %r5;
	setp.ge.s32 	%p1, %r1, %r2;
	@%p1 bra 	$L__BB1_2;
	cvta.to.global.u64 	%rd2, %rd1;
	cvt.rn.f32.s32 	%f2, %r1;
	div.rn.f32 	%f3, %f2, %f1;
	mul.wide.s32 	%rd3, %r1, 4;
	add.s64 	%rd4, %rd2, %rd3;
	st.global.f32 	[%rd4], %f3;
$L__BB1_2:
	ret;

}
	// .globl	_Z18generateRIR_kernelPfS_S_S_iiiiif
.visible .entry _Z18generateRIR_kernelPfS_S_S_iiiiif(
	.param .u64 .ptr .align 1 _Z18generateRIR_kernelPfS_S_S_iiiiif_param_0,
	.param .u64 .ptr .align 1 _Z18generateRIR_kernelPfS_S_S_iiiiif_param_1,
	.param .u64 .ptr .align 1 _Z18generateRIR_kernelPfS_S_S_iiiiif_param_2,
	.param .u64 .ptr .align 1 _Z18generateRIR_kernelPfS_S_S_iiiiif_param_3,
	.param .u32 _Z18generateRIR_kernelPfS_S_S_iiiiif_param_4,
	.param .u32 _Z18generateRIR_kernelPfS_S_S_iiiiif_param_5,
	.param .u32 _Z18generateRIR_kernelPfS_S_S_iiiiif_param_6,
	.param .u32 _Z18generateRIR_kernelPfS_S_S_iiiiif_param_7,
	.param .u32 _Z18generateRIR_kernelPfS_S_S_iiiiif_param_8,
	.param .f32 _Z18generateRIR_kernelPfS_S_S_iiiiif_param_9
)
{
	.local .align 4 .b8 	__local_depot2[28];
	.reg .b64 	%SP;
	.reg .b64 	%SPL;
	.reg .pred 	%p<16>;
	.reg .b32 	%r<64>;
	.reg .b32 	%f<59>;
	.reg .b64 	%rd<38>;
	.reg .b64 	%fd<3>;

	mov.u64 	%SPL, __local_depot2;
	ld.param.u64 	%rd12, [_Z18generateRIR_kernelPfS_S_S_iiiiif_param_0];
	ld.param.u64 	%rd13, [_Z18generateRIR_kernelPfS_S_S_iiiiif_param_1];
	ld.param.u64 	%rd14, [_Z18generateRIR_kernelPfS_S_S_iiiiif_param_2];
	ld.param.u64 	%rd15, [_Z18generateRIR_kernelPfS_S_S_iiiiif_param_3];
	ld.param.u32 	%r22, [_Z18generateRIR_kernelPfS_S_S_iiiiif_param_4];
	ld.param.u32 	%r25, [_Z18generateRIR_kernelPfS_S_S_iiiiif_param_5];
	ld.param.u32 	%r23, [_Z18generateRIR_kernelPfS_S_S_iiiiif_param_6];
	ld.param.u32 	%r24, [_Z18generateRIR_kernelPfS_S_S_iiiiif_param_7];
	ld.param.u32 	%r26, [_Z18generateRIR_kernelPfS_S_S_iiiiif_param_8];
	ld.param.f32 	%f17, [_Z18generateRIR_kernelPfS_S_S_iiiiif_param_9];
	add.u64 	%rd1, %SPL, 0;
	mov.u32 	%r27, %ctaid.x;
	mov.u32 	%r28, %ntid.x;
	mov.u32 	%r29, %tid.x;
	mad.lo.s32 	%r1, %r27, %r28, %r29;
	mov.u32 	%r30, %ctaid.y;
	mov.u32 	%r31, %ntid.y;
	mov.u32 	%r32, %tid.y;
	mad.lo.s32 	%r2, %r30, %r31, %r32;
	mov.u32 	%r3, %ctaid.z;
	mul.lo.s32 	%r59, %r26, %r3;
	add.s32 	%r33, %r59, %r26;
	cvt.rn.f32.s32 	%f18, %r33;
	cvt.rn.f32.s32 	%f19, %r23;
	min.f32 	%f20, %f18, %f19;
	cvt.rzi.s32.f32 	%r5, %f20;
	setp.ge.s32 	%p1, %r2, %r25;
	setp.ge.s32 	%p2, %r1, %r22;
	or.pred  	%p3, %p2, %p1;
	@%p3 bra 	$L__BB2_17;
	cvta.to.global.u64 	%rd17, %rd13;
	mul.wide.s32 	%rd18, %r1, 4;
	add.s64 	%rd19, %rd17, %rd18;
	ld.global.f32 	%f1, [%rd19];
	setp.ge.s32 	%p4, %r59, %r5;
	mov.f32 	%f58, 0f00000000;
	@%p4 bra 	$L__BB2_16;
	mul.lo.s32 	%r6, %r23, %r2;
	cvta.to.global.u64 	%rd2, %rd14;
	cvta.to.global.u64 	%rd3, %rd15;
	mov.f32 	%f58, 0f00000000;
	mov.u64 	%rd24, __cudart_i2opi_f;
$L__BB2_3:
	add.s32 	%r34, %r59, %r6;
	cvt.s64.s32 	%rd4, %r34;
	mul.wide.s32 	%rd20, %r34, 4;
	add.s64 	%rd21, %rd3, %rd20;
	ld.global.f32 	%f24, [%rd21];
	sub.f32 	%f3, %f1, %f24;
	abs.f32 	%f25, %f3;
	setp.geu.f32 	%p5, %f25, 0f3B83126F;
	mov.f32 	%f57, 0f00000000;
	@%p5 bra 	$L__BB2_15;
	shl.b64 	%rd22, %rd4, 2;
	add.s64 	%rd23, %rd2, %rd22;
	ld.global.f32 	%f27, [%rd23];
	mul.f32 	%f28, %f3, 0f40C90FDB;
	div.rn.f32 	%f29, %f28, 0f3C03126F;
	cos.approx.f32 	%f30, %f29;
	add.f32 	%f31, %f30, 0f3F800000;
	mul.f32 	%f32, %f31, 0f3F000000;
	mul.f32 	%f4, %f27, %f32;
	mul.f32 	%f33, %f17, %f3;
	mul.f32 	%f5, %f33, 0f40490FDB;
	setp.eq.f32 	%p6, %f5, 0f00000000;
	mov.f32 	%f56, 0f3F800000;
	@%p6 bra 	$L__BB2_14;
	mul.f32 	%f34, %f5, 0f3F22F983;
	cvt.rni.s32.f32 	%r63, %f34;
	cvt.rn.f32.s32 	%f35, %r63;
	fma.rn.f32 	%f36, %f35, 0fBFC90FDA, %f5;
	fma.rn.f32 	%f37, %f35, 0fB3A22168, %f36;
	fma.rn.f32 	%f55, %f35, 0fA7C234C5, %f37;
	abs.f32 	%f7, %f5;
	setp.ltu.f32 	%p7, %f7, 0f47CE4780;
	@%p7 bra 	$L__BB2_13;
	setp.neu.f32 	%p8, %f7, 0f7F800000;
	@%p8 bra 	$L__BB2_8;
	mov.f32 	%f40, 0f00000000;
	mul.rn.f32 	%f55, %f5, %f40;
	mov.b32 	%r63, 0;
	bra.uni 	$L__BB2_13;
$L__BB2_8:
	mov.b32 	%r9, %f5;
	mov.b64 	%rd37, 0;
	mov.b32 	%r60, 0;
	mov.u64 	%rd35, %rd24;
	mov.u64 	%rd36, %rd1;
$L__BB2_9:
	.pragma "nounroll";
	ld.global.nc.u32 	%r36, [%rd35];
	shl.b32 	%r37, %r9, 8;
	or.b32  	%r38, %r37, -2147483648;
	mad.wide.u32 	%rd26, %r36, %r38, %rd37;
	shr.u64 	%rd37, %rd26, 32;
	st.local.u32 	[%rd36], %rd26;
	add.s32 	%r60, %r60, 1;
	add.s64 	%rd36, %rd36, 4;
	add.s64 	%rd35, %rd35, 4;
	setp.ne.s32 	%p9, %r60, 6;
	@%p9 bra 	$L__BB2_9;
	shr.u32 	%r39, %r9, 23;
	st.local.u32 	[%rd1+24], %rd37;
	and.b32  	%r12, %r39, 31;
	and.b32  	%r40, %r39, 224;
	add.s32 	%r41, %r40, -128;
	shr.u32 	%r42, %r41, 5;
	mul.wide.u32 	%rd27, %r42, 4;
	sub.s64 	%rd11, %rd1, %rd27;
	ld.local.u32 	%r61, [%rd11+24];
	ld.local.u32 	%r62, [%rd11+20];
	setp.eq.s32 	%p10, %r12, 0;
	@%p10 bra 	$L__BB2_12;
	shf.l.wrap.b32 	%r61, %r62, %r61, %r12;
	ld.local.u32 	%r43, [%rd11+16];
	shf.l.wrap.b32 	%r62, %r43, %r62, %r12;
$L__BB2_12:
	shr.u32 	%r44, %r61, 30;
	shf.l.wrap.b32 	%r45, %r62, %r61, 2;
	shl.b32 	%r46, %r62, 2;
	shr.u32 	%r47, %r45, 31;
	add.s32 	%r48, %r47, %r44;
	neg.s32 	%r49, %r48;
	setp.lt.s32 	%p11, %r9, 0;
	selp.b32 	%r63, %r49, %r48, %p11;
	xor.b32  	%r50, %r45, %r9;
	shr.s32 	%r51, %r45, 31;
	xor.b32  	%r52, %r51, %r45;
	xor.b32  	%r53, %r51, %r46;
	cvt.u64.u32 	%rd28, %r52;
	shl.b64 	%rd29, %rd28, 32;
	cvt.u64.u32 	%rd30, %r53;
	or.b64  	%rd31, %rd29, %rd30;
	cvt.rn.f64.s64 	%fd1, %rd31;
	mul.f64 	%fd2, %fd1, 0d3BF921FB54442D19;
	cvt.rn.f32.f64 	%f38, %fd2;
	neg.f32 	%f39, %f38;
	setp.lt.s32 	%p12, %r50, 0;
	selp.f32 	%f55, %f39, %f38, %p12;
$L__BB2_13:
	mul.rn.f32 	%f41, %f55, %f55;
	and.b32  	%r55, %r63, 1;
	setp.eq.b32 	%p13, %r55, 1;
	selp.f32 	%f42, 0f3F800000, %f55, %p13;
	fma.rn.f32 	%f43, %f41, %f42, 0f00000000;
	fma.rn.f32 	%f44, %f41, 0f37CBAC00, 0fBAB607ED;
	selp.f32 	%f45, %f44, 0fB94D4153, %p13;
	selp.f32 	%f46, 0f3D2AAABB, 0f3C0885E4, %p13;
	fma.rn.f32 	%f47, %f45, %f41, %f46;
	selp.f32 	%f48, 0fBEFFFFFF, 0fBE2AAAA8, %p13;
	fma.rn.f32 	%f49, %f47, %f41, %f48;
	fma.rn.f32 	%f50, %f49, %f43, %f42;
	and.b32  	%r56, %r63, 2;
	setp.eq.s32 	%p14, %r56, 0;
	mov.f32 	%f51, 0f00000000;
	sub.f32 	%f52, %f51, %f50;
	selp.f32 	%f53, %f50, %f52, %p14;
	div.rn.f32 	%f56, %f53, %f5;
$L__BB2_14:
	mul.f32 	%f57, %f4, %f56;
$L__BB2_15:
	add.f32 	%f58, %f58, %f57;
	add.s32 	%r59, %r59, 1;
	setp.ne.s32 	%p15, %r59, %r5;
	@%p15 bra 	$L__BB2_3;
$L__BB2_16:
	mad.lo.s32 	%r57, %r22, %r2, %r1;
	mad.lo.s32 	%r58, %r57, %r24, %r3;
	cvta.to.global.u64 	%rd32, %rd12;
	mul.wide.u32 	%rd33, %r58, 4;
	add.s64 	%rd34, %rd32, %rd33;
	st.global.f32 	[%rd34], %f58;
$L__BB2_17:
	ret;

}
	// .globl	_Z16reduceRIR_kernelPfS_iiii
.visible .entry _Z16reduceRIR_kernelPfS_iiii(
	.param .u64 .ptr .align 1 _Z16reduceRIR_kernelPfS_iiii_param_0,
	.param .u64 .ptr .align 1 _Z16reduceRIR_kernelPfS_iiii_param_1,
	.param .u32 _Z16reduceRIR_kernelPfS_iiii_param_2,
	.param .u32 _Z16reduceRIR_kernelPfS_iiii_param_3,
	.param .u32 _Z16reduceRIR_kernelPfS_iiii_param_4,
	.param .u32 _Z16reduceRIR_kernelPfS_iiii_param_5
)
{
	.reg .pred 	%p<7>;
	.reg .b32 	%r<29>;
	.reg .b32 	%f<12>;
	.reg .b64 	%rd<13>;

	ld.param.u64 	%rd3, [_Z16reduceRIR_kernelPfS_iiii_param_0];
	ld.param.u64 	%rd2, [_Z16reduceRIR_kernelPfS_iiii_param_1];
	ld.param.u32 	%r11, [_Z16reduceRIR_kernelPfS_iiii_param_3];
	ld.param.u32 	%r12, [_Z16reduceRIR_kernelPfS_iiii_param_4];
	ld.param.u32 	%r13, [_Z16reduceRIR_kernelPfS_iiii_param_5];
	cvta.to.global.u64 	%rd1, %rd3;
	mov.u32 	%r1, %tid.x;
	mov.u32 	%r2, %ctaid.x;
	mov.u32 	%r28, %ntid.x;
	mul.lo.s32 	%r14, %r28, %r2;
	shl.b32 	%r15, %r14, 1;
	add.s32 	%r4, %r15, %r1;
	mov.u32 	%r5, %ctaid.y;
	mov.u32 	%r6, %ctaid.z;
	add.s32 	%r7, %r4, %r28;
	setp.ge.u32 	%p1, %r7, %r12;
	@%p1 bra 	$L__BB3_2;
	mad.lo.s32 	%r18, %r11, %r6, %r5;
	mul.lo.s32 	%r19, %r18, %r12;
	add.s32 	%r20, %r19, %r4;
	mul.wide.s32 	%rd6, %r20, 4;
	add.s64 	%rd7, %rd1, %rd6;
	ld.global.f32 	%f5, [%rd7];
	add.s32 	%r21, %r7, %r19;
	mul.wide.u32 	%rd8, %r21, 4;
	add.s64 	%rd9, %rd1, %rd8;
	ld.global.f32 	%f6, [%rd9];
	add.f32 	%f11, %f5, %f6;
	bra.uni 	$L__BB3_4;
$L__BB3_2:
	setp.ge.s32 	%p2, %r4, %r12;
	mov.f32 	%f11, 0f00000000;
	@%p2 bra 	$L__BB3_4;
	mad.lo.s32 	%r16, %r11, %r6, %r5;
	mad.lo.s32 	%r17, %r16, %r12, %r4;
	mul.wide.s32 	%rd4, %r17, 4;
	add.s64 	%rd5, %rd1, %rd4;
	ld.global.f32 	%f11, [%rd5];
$L__BB3_4:
	shl.b32 	%r22, %r1, 2;
	mov.u32 	%r23, sdata;
	add.s32 	%r8, %r23, %r22;
	st.shared.f32 	[%r8], %f11;
	bar.sync 	0;
	setp.lt.u32 	%p3, %r28, 2;
	@%p3 bra 	$L__BB3_8;
$L__BB3_5:
	shr.u32 	%r10, %r28, 1;
	setp.ge.u32 	%p4, %r1, %r10;
	@%p4 bra 	$L__BB3_7;
	shl.b32 	%r24, %r10, 2;
	add.s32 	%r25, %r8, %r24;
	ld.shared.f32 	%f7, [%r25];
	ld.shared.f32 	%f8, [%r8];
	add.f32 	%f9, %f7, %f8;
	st.shared.f32 	[%r8], %f9;
$L__BB3_7:
	bar.sync 	0;
	setp.gt.u32 	%p5, %r28, 3;
	mov.u32 	%r28, %r10;
	@%p5 bra 	$L__BB3_5;
$L__BB3_8:
	setp.ne.s32 	%p6, %r1, 0;
	@%p6 bra 	$L__BB3_10;
	ld.shared.f32 	%f10, [sdata];
	mad.lo.s32 	%r26, %r11, %r6, %r5;
	mad.lo.s32 	%r27, %r26, %r13, %r2;
	cvta.to.global.u64 	%rd10, %rd2;
	mul.wide.u32 	%rd11, %r27, 4;
	add.s64 	%rd12, %rd10, %rd11;
	st.global.f32 	[%rd12], %f10;
$L__BB3_10:
	ret;

}
	// .globl	_Z14envPred_kernelPfS_S_S_iiiffffffffff
.visible .entry _Z14envPred_kernelPfS_S_S_iiiffffffffff(
	.param .u64 .ptr .align 1 _Z14envPred_kernelPfS_S_S_iiiffffffffff_param_0,
	.param .u64 .ptr .align 1 _Z14envPred_kernelPfS_S_S_iiiffffffffff_param_1,
	.param .u64 .ptr .align 1 _Z14envPred_kernelPfS_S_S_iiiffffffffff_param_2,
	.param .u64 .ptr .align 1 _Z14envPred_kernelPfS_S_S_iiiffffffffff_param_3,
	.param .u32 _Z14envPred_kernelPfS_S_S_iiiffffffffff_param_4,
	.param .u32 _Z14envPred_kernelPfS_S_S_iiiffffffffff_param_5,
	.param .u32 _Z14envPred_kernelPfS_S_S_iiiffffffffff_param_6,
	.param .f32 _Z14envPred_kernelPfS_S_S_iiiffffffffff_param_7,
	.param .f32 _Z14envPred_kernelPfS_S_S_iiiffffffffff_param_8,
	.param .f32 _Z14envPred_kernelPfS_S_S_iiiffffffffff_param_9,
	.param .f32 _Z14envPred_kernelPfS_S_S_iiiffffffffff_param_10,
	.param .f32 _Z14envPred_kernelPfS_S_S_iiiffffffffff_param_11,
	.param .f32 _Z14envPred_kernelPfS_S_S_iiiffffffffff_param_12,
	.param .f32 _Z14envPred_kernelPfS_S_S_iiiffffffffff_param_13,
	.param .f32 _Z14envPred_kernelPfS_S_S_iiiffffffffff_param_14,
	.param .f32 _Z14envPred_kernelPfS_S_S_iiiffffffffff_param_15,
	.param .f32 _Z14envPred_kernelPfS_S_S_iiiffffffffff_param_16
)
{
	.reg .pred 	%p<13>;
	.reg .b32 	%r<54>;
	.reg .b32 	%f<145>;
	.reg .b64 	%rd<23>;
	.reg .b64 	%fd<6>;

	ld.param.u64 	%rd3, [_Z14envPred_kernelPfS_S_S_iiiffffffffff_param_0];
	ld.param.u64 	%rd4, [_Z14envPred_kernelPfS_S_S_iiiffffffffff_param_1];
	ld.param.u64 	%rd6, [_Z14envPred_kernelPfS_S_S_iiiffffffffff_param_2];
	ld.param.u64 	%rd5, [_Z14envPred_kernelPfS_S_S_iiiffffffffff_param_3];
	ld.param.u32 	%r31, [_Z14envPred_kernelPfS_S_S_iiiffffffffff_param_4];
	ld.param.u32 	%r32, [_Z14envPred_kernelPfS_S_S_iiiffffffffff_param_5];
	ld.param.u32 	%r30, [_Z14envPred_kernelPfS_S_S_iiiffffffffff_param_6];
	ld.param.f32 	%f16, [_Z14envPred_kernelPfS_S_S_iiiffffffffff_param_7];
	ld.param.f32 	%f17, [_Z14envPred_kernelPfS_S_S_iiiffffffffff_param_8];
	ld.param.f32 	%f18, [_Z14envPred_kernelPfS_S_S_iiiffffffffff_param_9];
	ld.param.f32 	%f19, [_Z14envPred_kernelPfS_S_S_iiiffffffffff_param_10];
	ld.param.f32 	%f20, [_Z14envPred_kernelPfS_S_S_iiiffffffffff_param_11];
	ld.param.f32 	%f21, [_Z14envPred_kernelPfS_S_S_iiiffffffffff_param_12];
	ld.param.f32 	%f22, [_Z14envPred_kernelPfS_S_S_iiiffffffffff_param_13];
	ld.param.f32 	%f23, [_Z14envPred_kernelPfS_S_S_iiiffffffffff_param_14];
	ld.param.f32 	%f24, [_Z14envPred_kernelPfS_S_S_iiiffffffffff_param_15];
	ld.param.f32 	%f25, [_Z14envPred_kernelPfS_S_S_iiiffffffffff_param_16];
	cvta.to.global.u64 	%rd1, %rd6;
	mov.u32 	%r33, %ctaid.x;
	mov.u32 	%r34, %ntid.x;
	mov.u32 	%r35, %tid.x;
	mad.lo.s32 	%r1, %r33, %r34, %r35;
	mov.u32 	%r36, %ctaid.y;
	mov.u32 	%r37, %ntid.y;
	mov.u32 	%r38, %tid.y;
	mad.lo.s32 	%r39, %r36, %r37, %r38;
	setp.ge.s32 	%p1, %r1, %r31;
	setp.ge.s32 	%p2, %r39, %r32;
	or.pred  	%p3, %p1, %p2;
	@%p3 bra 	$L__BB4_15;
	cvta.to.global.u64 	%rd7, %rd5;
	cvt.rn.f32.s32 	%f27, %r30;
	div.rn.f32 	%f28, %f27, %f16;
	add.f32 	%f29, %f28, 0fBC23D70A;
	mad.lo.s32 	%r3, %r32, %r1, %r39;
	mul.wide.s32 	%rd8, %r3, 4;
	add.s64 	%rd9, %rd7, %rd8;
	ld.global.f32 	%f1, [%rd9];
	max.f32 	%f30, %f29, %f1;
	mul.f32 	%f31, %f16, %f30;
	cvt.rpi.s32.f32 	%r49, %f31;
	cvt.rn.f64.s32 	%fd1, %r49;
	sub.s32 	%r5, %r30, %r49;
	cvt.rn.f64.s32 	%fd2, %r5;
	fma.rn.f64 	%fd3, %fd2, 0d3FE0000000000000, %fd1;
	cvt.f64.f32 	%fd4, %f16;
	div.rn.f64 	%fd5, %fd3, %fd4;
	cvt.rn.f32.f64 	%f2, %fd5;
	setp.le.s32 	%p4, %r30, %r49;
	mov.f32 	%f144, 0f00000000;
	@%p4 bra 	$L__BB4_14;
	mul.lo.s32 	%r6, %r3, %r30;
	and.b32  	%r7, %r5, 15;
	sub.s32 	%r40, %r49, %r30;
	setp.gt.u32 	%p5, %r40, -16;
	mov.f32 	%f144, 0f00000000;
	@%p5 bra 	$L__BB4_5;
	and.b32  	%r41, %r5, -16;
	neg.s32 	%r47, %r41;
	add.s64 	%rd2, %rd1, 32;
	add.s32 	%r46, %r49, %r6;
	mov.f32 	%f144, 0f00000000;
$L__BB4_4:
	.pragma "nounroll";
	mul.wide.s32 	%rd10, %r46, 4;
	add.s64 	%rd11, %rd2, %rd10;
	ld.global.f32 	%f35, [%rd11+-32];
	fma.rn.f32 	%f36, %f35, %f35, %f144;
	ld.global.f32 	%f37, [%rd11+-28];
	fma.rn.f32 	%f38, %f37, %f37, %f36;
	ld.global.f32 	%f39, [%rd11+-24];
	fma.rn.f32 	%f40, %f39, %f39, %f38;
	ld.global.f32 	%f41, [%rd11+-20];
	fma.rn.f32 	%f42, %f41, %f41, %f40;
	ld.global.f32 	%f43, [%rd11+-16];
	fma.rn.f32 	%f44, %f43, %f43, %f42;
	ld.global.f32 	%f45, [%rd11+-12];
	fma.rn.f32 	%f46, %f45, %f45, %f44;
	ld.global.f32 	%f47, [%rd11+-8];
	fma.rn.f32 	%f48, %f47, %f47, %f46;
	ld.global.f32 	%f49, [%rd11+-4];
	fma.rn.f32 	%f50, %f49, %f49, %f48;
	ld.global.f32 	%f51, [%rd11];
	fma.rn.f32 	%f52, %f51, %f51, %f50;
	ld.global.f32 	%f53, [%rd11+4];
	fma.rn.f32 	%f54, %f53, %f53, %f52;
	ld.global.f32 	%f55, [%rd11+8];
	fma.rn.f32 	%f56, %f55, %f55, %f54;
	ld.global.f32 	%f57, [%rd11+12];
	fma.rn.f32 	%f58, %f57, %f57, %f56;
	ld.global.f32 	%f59, [%rd11+16];
	fma.rn.f32 	%f60, %f59, %f59, %f58;
	ld.global.f32 	%f61, [%rd11+20];
	fma.rn.f32 	%f62, %f61, %f61, %f60;
	ld.global.f32 	%f63, [%rd11+24];
	fma.rn.f32 	%f64, %f63, %f63, %f62;
	ld.global.f32 	%f65, [%rd11+28];
	fma.rn.f32 	%f144, %f65, %f65, %f64;
	add.s32 	%r49, %r49, 16;
	add.s32 	%r47, %r47, 16;
	add.s32 	%r46, %r46, 16;
	setp.ne.s32 	%p6, %r47, 0;
	@%p6 bra 	$L__BB4_4;
$L__BB4_5:
	setp.eq.s32 	%p7, %r7, 0;
	@%p7 bra 	$L__BB4_14;
	and.b32  	%r17, %r5, 7;
	setp.lt.u32 	%p8, %r7, 8;
	@%p8 bra 	$L__BB4_8;
	add.s32 	%r42, %r49, %r6;
	mul.wide.s32 	%rd12, %r42, 4;
	add.s64 	%rd13, %rd1, %rd12;
	ld.global.f32 	%f67, [%rd13];
	fma.rn.f32 	%f68, %f67, %f67, %f144;
	ld.global.f32 	%f69, [%rd13+4];
	fma.rn.f32 	%f70, %f69, %f69, %f68;
	ld.global.f32 	%f71, [%rd13+8];
	fma.rn.f32 	%f72, %f71, %f71, %f70;
	ld.global.f32 	%f73, [%rd13+12];
	fma.rn.f32 	%f74, %f73, %f73, %f72;
	ld.global.f32 	%f75, [%rd13+16];
	fma.rn.f32 	%f76, %f75, %f75, %f74;
	ld.global.f32 	%f77, [%rd13+20];
	fma.rn.f32 	%f78, %f77, %f77, %f76;
	ld.global.f32 	%f79, [%rd13+24];
	fma.rn.f32 	%f80, %f79, %f79, %f78;
	ld.global.f32 	%f81, [%rd13+28];
	fma.rn.f32 	%f144, %f81, %f81, %f80;
	add.s32 	%r49, %r49, 8;
$L__BB4_8:
	setp.eq.s32 	%p9, %r17, 0;
	@%p9 bra 	$L__BB4_14;
	and.b32  	%r20, %r5, 3;
	setp.lt.u32 	%p10, %r17, 4;
	@%p10 bra 	$L__BB4_11;
	add.s32 	%r43, %r49, %r6;
	mul.wide.s32 	%rd14, %r43, 4;
	add.s64 	%rd15, %rd1, %rd14;
	ld.global.f32 	%f83, [%rd15];
	fma.rn.f32 	%f84, %f83, %f83, %f144;
	ld.global.f32 	%f85, [%rd15+4];
	fma.rn.f32 	%f86, %f85, %f85, %f84;
	ld.global.f32 	%f87, [%rd15+8];
	fma.rn.f32 	%f88, %f87, %f87, %f86;
	ld.global.f32 	%f89, [%rd15+12];
	fma.rn.f32 	%f144, %f89, %f89, %f88;
	add.s32 	%r49, %r49, 4;
$L__BB4_11:
	setp.eq.s32 	%p11, %r20, 0;
	@%p11 bra 	$L__BB4_14;
	add.s32 	%r53, %r49, %r6;
	neg.s32 	%r52, %r20;
$L__BB4_13:
	.pragma "nounroll";
	mul.wide.s32 	%rd16, %r53, 4;
	add.s64 	%rd17, %rd1, %rd16;
	ld.global.f32 	%f90, [%rd17];
	fma.rn.f32 	%f144, %f90, %f90, %f144;
	add.s32 	%r53, %r53, 1;
	add.s32 	%r52, %r52, 1;
	setp.ne.s32 	%p12, %r52, 0;
	@%p12 bra 	$L__BB4_13;
$L__BB4_14:
	cvt.rn.f32.s32 	%f91, %r5;
	div.rn.f32 	%f92, %f144, %f91;
	mul.f32 	%f93, %f20, %f20;
	mov.f32 	%f94, 0f3F800000;
	sub.f32 	%f95, %f94, %f93;
	mul.f32 	%f96, %f21, %f21;
	sub.f32 	%f97, %f94, %f96;
	add.f32 	%f98, %f95, %f97;
	mul.f32 	%f99, %f18, %f98;
	mul.f32 	%f100, %f22, %f22;
	sub.f32 	%f101, %f94, %f100;
	mul.f32 	%f102, %f23, %f23;
	sub.f32 	%f103, %f94, %f102;
	add.f32 	%f104, %f101, %f103;
	mul.f32 	%f105, %f17, %f104;
	mul.f32 	%f106, %f19, %f105;
	fma.rn.f32 	%f107, %f19, %f99, %f106;
	mul.f32 	%f108, %f24, %f24;
	sub.f32 	%f109, %f94, %f108;
	mul.f32 	%f110, %f25, %f25;
	sub.f32 	%f111, %f94, %f110;
	add.f32 	%f112, %f109, %f111;
	mul.f32 	%f113, %f17, %f112;
	fma.rn.f32 	%f114, %f18, %f113, %f107;
	mul.f32 	%f115, %f17, %f18;
	mul.f32 	%f116, %f115, %f19;
	mul.f32 	%f117, %f116, 0f3E24DD2F;
	div.rn.f32 	%f118, %f117, %f114;
	mov.f32 	%f119, 0fC15D0C4A;
	div.rn.f32 	%f120, %f119, %f118;
	sub.f32 	%f121, %f2, %f1;
	mul.f32 	%f122, %f120, %f121;
	fma.rn.f32 	%f123, %f122, 0f3BBB989D, 0f3F000000;
	cvt.sat.f32.f32 	%f124, %f123;
	mov.f32 	%f125, 0f4B400001;
	mov.f32 	%f126, 0f437C0000;
	fma.rm.f32 	%f127, %f124, %f126, %f125;
	add.f32 	%f128, %f127, 0fCB40007F;
	neg.f32 	%f129, %f128;
	fma.rn.f32 	%f130, %f122, 0f3FB8AA3B, %f129;
	fma.rn.f32 	%f131, %f122, 0f32A57060, %f130;
	mov.b32 	%r44, %f127;
	shl.b32 	%r45, %r44, 23;
	mov.b32 	%f132, %r45;
	ex2.approx.ftz.f32 	%f133, %f131;
	mul.f32 	%f134, %f133, %f132;
	div.rn.f32 	%f135, %f92, %f134;
	cvta.to.global.u64 	%rd18, %rd3;
	mul.wide.s32 	%rd19, %r3, 4;
	add.s64 	%rd20, %rd18, %rd19;
	st.global.f32 	[%rd20], %f135;
	cvta.to.global.u64 	%rd21, %rd4;
	add.s64 	%rd22, %rd21, %rd19;
	st.global.f32 	[%rd22], %f120;
$L__BB4_15:
	ret;

}
	// .globl	_Z14diffRev_kernelPfS_S_S_S_iii
.visible .entry _Z14diffRev_kernelPfS_S_S_S_iii(
	.param .u64 .ptr .align 1 _Z14diffRev_kernelPfS_S_S_S_iii_param_0,
	.param .u64 .ptr .align 1 _Z14diffRev_kernelPfS_S_S_S_iii_param_1,
	.param .u64 .ptr .align 1 _Z14diffRev_kernelPfS_S_S_S_iii_param_2,
	.param .u64 .ptr .align 1 _Z14diffRev_kernelPfS_S_S_S_iii_param_3,
	.param .u64 .ptr .align 1 _Z14diffRev_kernelPfS_S_S_S_iii_param_4,
	.param .u32 _Z14diffRev_kernelPfS_S_S_S_iii_param_5,
	.param .u32 _Z14diffRev_kernelPfS_S_S_S_iii_param_6,
	.param .u32 _Z14diffRev_kernelPfS_S_S_S_iii_param_7
)
{
	.reg .pred 	%p<9>;
	.reg .b32 	%r<26>;
	.reg .b32 	%f<48>;
	.reg .b64 	%rd<19>;

	ld.param.u64 	%rd1, [_Z14diffRev_kernelPfS_S_S_S_iii_param_0];
	ld.param.u64 	%rd2, [_Z14diffRev_kernelPfS_S_S_S_iii_param_1];
	ld.param.u64 	%rd3, [_Z14diffRev_kernelPfS_S_S_S_iii_param_2];
	ld.param.u64 	%rd4, [_Z14diffRev_kernelPfS_S_S_S_iii_param_3];
	ld.param.u64 	%rd5, [_Z14diffRev_kernelPfS_S_S_S_iii_param_4];
	ld.param.u32 	%r6, [_Z14diffRev_kernelPfS_S_S_S_iii_param_5];
	ld.param.u32 	%r4, [_Z14diffRev_kernelPfS_S_S_S_iii_param_6];
	ld.param.u32 	%r5, [_Z14diffRev_kernelPfS_S_S_S_iii_param_7];
	mov.u32 	%r8, %ctaid.x;
	mov.u32 	%r9, %ntid.x;
	mov.u32 	%r10, %tid.x;
	mad.lo.s32 	%r1, %r8, %r9, %r10;
	mov.u32 	%r11, %ctaid.y;
	mov.u32 	%r12, %ntid.y;
	mov.u32 	%r13, %tid.y;
	mad.lo.s32 	%r14, %r11, %r12, %r13;
	mov.u32 	%r15, %ctaid.z;
	mov.u32 	%r16, %ntid.z;
	mov.u32 	%r17, %tid.z;
	mad.lo.s32 	%r3, %r15, %r16, %r17;
	setp.ge.s32 	%p1, %r1, %r5;
	setp.ge.s32 	%p2, %r14, %r6;
	or.pred  	%p3, %p1, %p2;
	setp.ge.s32 	%p4, %r3, %r4;
	or.pred  	%p5, %p4, %p3;
	@%p5 bra 	$L__BB5_2;
	cvta.to.global.u64 	%rd6, %rd1;
	cvta.to.global.u64 	%rd7, %rd3;
	cvta.to.global.u64 	%rd8, %rd4;
	cvta.to.global.u64 	%rd9, %rd2;
	cvta.to.global.u64 	%rd10, %rd5;
	mad.lo.s32 	%r18, %r4, %r14, %r3;
	mad.lo.s32 	%r19, %r18, %r5, %r1;
	mul.wide.s32 	%rd11, %r19, 4;
	add.s64 	%rd12, %rd6, %rd11;
	ld.global.f32 	%f1, [%rd12];
	mov.f32 	%f2, 0f3F800000;
	sub.f32 	%f3, %f2, %f1;
	div.rn.f32 	%f4, %f1, %f3;
	setp.lt.f32 	%p6, %f4, 0f00800000;
	mul.f32 	%f5, %f4, 0f4B000000;
	selp.f32 	%f6, %f5, %f4, %p6;
	selp.f32 	%f7, 0fC1B80000, 0f00000000, %p6;
	mov.b32 	%r20, %f6;
	add.s32 	%r21, %r20, -1059760811;
	and.b32  	%r22, %r21, -8388608;
	sub.s32 	%r23, %r20, %r22;
	mov.b32 	%f8, %r23;
	cvt.rn.f32.s32 	%f9, %r22;
	fma.rn.f32 	%f10, %f9, 0f34000000, %f7;
	add.f32 	%f11, %f8, 0fBF800000;
	fma.rn.f32 	%f12, %f11, 0fBE055027, 0f3E1039F6;
	fma.rn.f32 	%f13, %f12, %f11, 0fBDF8CDCC;
	fma.rn.f32 	%f14, %f13, %f11, 0f3E0F2955;
	fma.rn.f32 	%f15, %f14, %f11, 0fBE2AD8B9;
	fma.rn.f32 	%f16, %f15, %f11, 0f3E4CED0B;
	fma.rn.f32 	%f17, %f16, %f11, 0fBE7FFF22;
	fma.rn.f32 	%f18, %f17, %f11, 0f3EAAAA78;
	fma.rn.f32 	%f19, %f18, %f11, 0fBF000000;
	mul.f32 	%f20, %f11, %f19;
	fma.rn.f32 	%f21, %f20, %f11, %f11;
	fma.rn.f32 	%f22, %f10, 0f3F317218, %f21;
	setp.gt.u32 	%p7, %r20, 2139095039;
	fma.rn.f32 	%f23, %f6, 0f7F800000, 0f7F800000;
	selp.f32 	%f24, %f23, %f22, %p7;
	setp.eq.f32 	%p8, %f6, 0f00000000;
	mul.f32 	%f25, %f24, 0f3F0D23E6;
	selp.f32 	%f26, 0fFF800000, %f25, %p8;
	mul.wide.u32 	%rd13, %r18, 4;
	add.s64 	%rd14, %rd7, %rd13;
	ld.global.f32 	%f27, [%rd14];
	add.s64 	%rd15, %rd8, %rd13;
	ld.global.f32 	%f28, [%rd15];
	mul.wide.s32 	%rd16, %r1, 4;
	add.s64 	%rd17, %rd9, %rd16;
	ld.global.f32 	%f29, [%rd17];
	add.s64 	%rd18, %rd10, %rd13;
	ld.global.f32 	%f30, [%rd18];
	sub.f32 	%f31, %f29, %f30;
	mul.f32 	%f32, %f28, %f31;
	fma.rn.f32 	%f33, %f32, 0f3BBB989D, 0f3F000000;
	cvt.sat.f32.f32 	%f34, %f33;
	mov.f32 	%f35, 0f4B400001;
	mov.f32 	%f36, 0f437C0000;
	fma.rm.f32 	%f37, %f34, %f36, %f35;
	add.f32 	%f38, %f37, 0fCB40007F;
	neg.f32 	%f39, %f38;
	fma.rn.f32 	%f40, %f32, 0f3FB8AA3B, %f39;
	fma.rn.f32 	%f41, %f32, 0f32A57060, %f40;
	mov.b32 	%r24, %f37;
	shl.b32 	%r25, %r24, 23;
	mov.b32 	%f42, %r25;
	ex2.approx.ftz.f32 	%f43, %f41;
	mul.f32 	%f44, %f43, %f42;
	mul.f32 	%f45, %f27, %f44;
	sqrt.rn.f32 	%f46, %f45;
	mul.f32 	%f47, %f46, %f26;
	st.global.f32 	[%rd12], %f47;
$L__BB5_2:
	ret;

}


// ===== COMPILED SASS (sm_100) =====

	.target	sm_100

	.elftype	@"ET_EXEC"


//--------------------- .note.nv.tkinfo           --------------------------
	.section	.note.nv.tkinfo,"",@"SHT_NOTE"
	.sectionflags	@"SHF_NOTE_NV_TKINFO"
	.tkinfo
        /*0018*/ 	.word	0x00000002
        /*0030*/ 	.string	""
        /*0030*/ 	.string	"ptxas"
        /*0030*/ 	.string	"Cuda compilation tools, release 13.0, V13.0.88"
        /*0030*/ 	.string	"Build cuda_13.0.r13.0/compiler.36424714_0"
        /*0030*/ 	.string	"-arch sm_100 -m 64 "



//--------------------- .note.nv.cuinfo           --------------------------
	.section	.note.nv.cuinfo,"",@"SHT_NOTE"
	.sectionflags	@"SHF_NOTE_NV_CUINFO"
        /*0018*/ 	.short	0x0002
        /*001a*/ 	.short	0x0064
        /*001c*/ 	.short	0x0082
	.zero		2


//--------------------- .nv.info                  --------------------------
	.section	.nv.info,"",@"SHT_CUDA_INFO"
	.align	4


	//----- nvinfo : EIATTR_REGCOUNT
	.align		4
        /*0000*/ 	.byte	0x04, 0x2f
        /*0002*/ 	.short	(.L_2 - .L_1)
	.align		4
.L_1:
        /*0004*/ 	.word	index@(_Z17calcAmpTau_kernelPfS_S_S_S_fffffffffiiiiif)
        /*0008*/ 	.word	0x0000001f


	//----- nvinfo : EIATTR_FRAME_SIZE
	.align		4
.L_2:
        /*000c*/ 	.byte	0x04, 0x11
        /*000e*/ 	.short	(.L_4 - .L_3)
	.align		4
.L_3:
        /*0010*/ 	.word	index@($__internal_7_$__cuda_sm3x_div_rn_noftz_f32_slowpath)
        /*0014*/ 	.word	0x00000000


	//----- nvinfo : EIATTR_FRAME_SIZE
	.align		4
.L_4:
        /*0018*/ 	.byte	0x04, 0x11
        /*001a*/ 	.short	(.L_6 - .L_5)
	.align		4
.L_5:
        /*001c*/ 	.word	index@($__internal_6_$__cuda_sm20_sqrt_rn_f32_slowpath)
        /*0020*/ 	.word	0x00000000


	//----- nvinfo : EIATTR_FRAME_SIZE
	.align		4
.L_6:
        /*0024*/ 	.byte	0x04, 0x11
        /*0026*/ 	.short	(.L_8 - .L_7)
	.align		4
.L_7:
        /*0028*/ 	.word	index@(_Z17calcAmpTau_kernelPfS_S_S_S_fffffffffiiiiif)
        /*002c*/ 	.word	0x00000000


	//----- nvinfo : EIATTR_REGCOUNT
	.align		4
.L_8:
        /*0030*/ 	.byte	0x04, 0x2f
        /*0032*/ 	.short	(.L_10 - .L_9)
	.align		4
.L_9:
        /*0034*/ 	.word	index@(_Z19generateTime_kernelPffi)
        /*0038*/ 	.word	0x00000010


	//----- nvinfo : EIATTR_FRAME_SIZE
	.align		4
.L_10:
        /*003c*/ 	.byte	0x04, 0x11
        /*003e*/ 	.short	(.L_12 - .L_11)
	.align		4
.L_11:
        /*0040*/ 	.word	index@($__internal_5_$__cuda_sm3x_div_rn_noftz_f32_slowpath)
        /*0044*/ 	.word	0x00000000


	//----- nvinfo : EIATTR_FRAME_SIZE
	.align		4
.L_12:
        /*0048*/ 	.byte	0x04, 0x11
        /*004a*/ 	.short	(.L_14 - .L_13)
	.align		4
.L_13:
        /*004c*/ 	.word	index@(_Z19generateTime_kernelPffi)
        /*0050*/ 	.word	0x00000000


	//----- nvinfo : EIATTR_REGCOUNT
	.align		4
.L_14:
        /*0054*/ 	.byte	0x04, 0x2f
        /*0056*/ 	.short	(.L_16 - .L_15)
	.align		4
.L_15:
        /*0058*/ 	.word	index@(_Z18generateRIR_kernelPfS_S_S_iiiiif)
        /*005c*/ 	.word	0x0000001b


	//----- nvinfo : EIATTR_FRAME_SIZE
	.align		4
.L_16:
        /*0060*/ 	.byte	0x04, 0x11
        /*0062*/ 	.short	(.L_18 - .L_17)
	.align		4
.L_17:
        /*0064*/ 	.word	index@($__internal_4_$__cuda_sm3x_div_rn_noftz_f32_slowpath)
        /*0068*/ 	.word	0x00000000


	//----- nvinfo : EIATTR_FRAME_SIZE
	.align		4
.L_18:
        /*006c*/ 	.byte	0x04, 0x11
        /*006e*/ 	.short	(.L_20 - .L_19)
	.align		4
.L_19:
        /*0070*/ 	.word	index@(_Z18generateRIR_kernelPfS_S_S_iiiiif)
        /*0074*/ 	.word	0x00000000


	//----- nvinfo : EIATTR_REGCOUNT
	.align		4
.L_20:
        /*0078*/ 	.byte	0x04, 0x2f
        /*007a*/ 	.short	(.L_22 - .L_21)
	.align		4
.L_21:
        /*007c*/ 	.word	index@(_Z16reduceRIR_kernelPfS_iiii)
        /*0080*/ 	.word	0x0000000e


	//----- nvinfo : EIATTR_FRAME_SIZE
	.align		4
.L_22:
        /*0084*/ 	.byte	0x04, 0x11
        /*0086*/ 	.short	(.L_24 - .L_23)
	.align		4
.L_23:
        /*0088*/ 	.word	index@(_Z16reduceRIR_kernelPfS_iiii)
        /*008c*/ 	.word	0x00000000


	//----- nvinfo : EIATTR_REGCOUNT
	.align		4
.L_24:
        /*0090*/ 	.byte	0x04, 0x2f
        /*0092*/ 	.short	(.L_26 - .L_25)
	.align		4
.L_25:
        /*0094*/ 	.word	index@(_Z14envPred_kernelPfS_S_S_iiiffffffffff)
        /*0098*/ 	.word	0x0000001e


	//----- nvinfo : EIATTR_FRAME_SIZE
	.align		4
.L_26:
        /*009c*/ 	.byte	0x04, 0x11
        /*009e*/ 	.short	(.L_28 - .L_27)
	.align		4
.L_27:
        /*00a0*/ 	.word	index@($__internal_3_$__cuda_sm3x_div_rn_noftz_f32_slowpath)
        /*00a4*/ 	.word	0x00000000


	//----- nvinfo : EIATTR_FRAME_SIZE
	.align		4
.L_28:
        /*00a8*/ 	.byte	0x04, 0x11
        /*00aa*/ 	.short	(.L_30 - .L_29)
	.align		4
.L_29:
        /*00ac*/ 	.word	index@($__internal_2_$__cuda_sm20_div_rn_f64_full)
        /*00b0*/ 	.word	0x00000000


	//----- nvinfo : EIATTR_FRAME_SIZE
	.align		4
.L_30:
        /*00b4*/ 	.byte	0x04, 0x11
        /*00b6*/ 	.short	(.L_32 - .L_31)
	.align		4
.L_31:
        /*00b8*/ 	.word	index@(_Z14envPred_kernelPfS_S_S_iiiffffffffff)
        /*00bc*/ 	.word	0x00000000


	//----- nvinfo : EIATTR_REGCOUNT
	.align		4
.L_32:
        /*00c0*/ 	.byte	0x04, 0x2f
        /*00c2*/ 	.short	(.L_34 - .L_33)
	.align		4
.L_33:
        /*00c4*/ 	.word	index@(_Z14diffRev_kernelPfS_S_S_S_iii)
        /*00c8*/ 	.word	0x00000012


	//----- nvinfo : EIATTR_FRAME_SIZE
	.align		4
.L_34:
        /*00cc*/ 	.byte	0x04, 0x11
        /*00ce*/ 	.short	(.L_36 - .L_35)
	.align		4
.L_35:
        /*00d0*/ 	.word	index@($__internal_1_$__cuda_sm3x_div_rn_noftz_f32_slowpath)
        /*00d4*/ 	.word	0x00000000


	//----- nvinfo : EIATTR_FRAME_SIZE
	.align		4
.L_36:
        /*00d8*/ 	.byte	0x04, 0x11
        /*00da*/ 	.short	(.L_38 - .L_37)
	.align		4
.L_37:
        /*00dc*/ 	.word	index@($__internal_0_$__cuda_sm20_sqrt_rn_f32_slowpath)
        /*00e0*/ 	.word	0x00000000


	//----- nvinfo : EIATTR_FRAME_SIZE
	.align		4
.L_38:
        /*00e4*/ 	.byte	0x04, 0x11
        /*00e6*/ 	.short	(.L_40 - .L_39)
	.align		4
.L_39:
        /*00e8*/ 	.word	index@(_Z14diffRev_kernelPfS_S_S_S_iii)
        /*00ec*/ 	.word	0x00000000


	//----- nvinfo : EIATTR_MIN_STACK_SIZE
	.align		4
.L_40:
        /*00f0*/ 	.byte	0x04, 0x12
        /*00f2*/ 	.short	(.L_42 - .L_41)
	.align		4
.L_41:
        /*00f4*/ 	.word	index@(_Z14diffRev_kernelPfS_S_S_S_iii)
        /*00f8*/ 	.word	0x00000000


	//----- nvinfo : EIATTR_MIN_STACK_SIZE
	.align		4
.L_42:
        /*00fc*/ 	.byte	0x04, 0x12
        /*00fe*/ 	.short	(.L_44 - .L_43)
	.align		4
.L_43:
        /*0100*/ 	.word	index@(_Z14envPred_kernelPfS_S_S_iiiffffffffff)
        /*0104*/ 	.word	0x00000000


	//----- nvinfo : EIATTR_MIN_STACK_SIZE
	.align		4
.L_44:
        /*0108*/ 	.byte	0x04, 0x12
        /*010a*/ 	.short	(.L_46 - .L_45)
	.align		4
.L_45:
        /*010c*/ 	.word	index@(_Z16reduceRIR_kernelPfS_iiii)
        /*0110*/ 	.word	0x00000000


	//----- nvinfo : EIATTR_MIN_STACK_SIZE
	.align		4
.L_46:
        /*0114*/ 	.byte	0x04, 0x12
        /*0116*/ 	.short	(.L_48 - .L_47)
	.align		4
.L_47:
        /*0118*/ 	.word	index@(_Z18generateRIR_kernelPfS_S_S_iiiiif)
        /*011c*/ 	.word	0x00000000


	//----- nvinfo : EIATTR_MIN_STACK_SIZE
	.align		4
.L_48:
        /*0120*/ 	.byte	0x04, 0x12
        /*0122*/ 	.short	(.L_50 - .L_49)
	.align		4
.L_49:
        /*0124*/ 	.word	index@(_Z19generateTime_kernelPffi)
        /*0128*/ 	.word	0x00000000


	//----- nvinfo : EIATTR_MIN_STACK_SIZE
	.align		4
.L_50:
        /*012c*/ 	.byte	0x04, 0x12
        /*012e*/ 	.short	(.L_52 - .L_51)
	.align		4
.L_51:
        /*0130*/ 	.word	index@(_Z17calcAmpTau_kernelPfS_S_S_S_fffffffffiiiiif)
        /*0134*/ 	.word	0x00000000
.L_52:


//--------------------- .nv.compat                --------------------------
	.section	.nv.compat,"",@"SHT_CUDA_COMPAT_INFO"
	.align	4
        /*0000*/ 	.byte	0x02, 0x09, 0x00, 0x00, 0x02, 0x02, 0x01, 0x00, 0x02, 0x05, 0x05, 0x00, 0x03, 0x07, 0x01, 0x01
        /*0010*/ 	.byte	0x02, 0x03, 0x00, 0x00, 0x02, 0x06, 0x01, 0x00, 0x04, 0x0b, 0x08, 0x00, 0x01, 0x00, 0x00, 0x00
        /*0020*/ 	.byte	0x00, 0x00, 0x00, 0x00


//--------------------- .nv.info._Z14diffRev_kernelPfS_S_S_S_iii --------------------------
	.section	.nv.info._Z14diffRev_kernelPfS_S_S_S_iii,"",@"SHT_CUDA_INFO"
	.sectionflags	@""
	.align	4


	//----- nvinfo : EIATTR_CUDA_API_VERSION
	.align		4
        /*0000*/ 	.byte	0x04, 0x37
        /*0002*/ 	.short	(.L_54 - .L_53)
.L_53:
        /*0004*/ 	.word	0x00000082


	//----- nvinfo : EIATTR_KPARAM_INFO
	.align		4
.L_54:
        /*0008*/ 	.byte	0x04, 0x17
        /*000a*/ 	.short	(.L_56 - .L_55)
.L_55:
        /*000c*/ 	.word	0x00000000
        /*0010*/ 	.short	0x0007
        /*0012*/ 	.short	0x0030
        /*0014*/ 	.byte	0x00, 0xf0, 0x11, 0x00


	//----- nvinfo : EIATTR_KPARAM_INFO
	.align		4
.L_56:
        /*0018*/ 	.byte	0x04, 0x17
        /*001a*/ 	.short	(.L_58 - .L_57)
.L_57:
        /*001c*/ 	.word	0x00000000
        /*0020*/ 	.short	0x0006
        /*0022*/ 	.short	0x002c
        /*0024*/ 	.byte	0x00, 0xf0, 0x11, 0x00


	//----- nvinfo : EIATTR_KPARAM_INFO
	.align		4
.L_58:
        /*0028*/ 	.byte	0x04, 0x17
        /*002a*/ 	.short	(.L_60 - .L_59)
.L_59:
        /*002c*/ 	.word	0x00000000
        /*0030*/ 	.short	0x0005
        /*0032*/ 	.short	0x0028
        /*0034*/ 	.byte	0x00, 0xf0, 0x11, 0x00


	//----- nvinfo : EIATTR_KPARAM_INFO
	.align		4
.L_60:
        /*0038*/ 	.byte	0x04, 0x17
        /*003a*/ 	.short	(.L_62 - .L_61)
.L_61:
        /*003c*/ 	.word	0x00000000
        /*0040*/ 	.short	0x0004
        /*0042*/ 	.short	0x0020
        /*0044*/ 	.byte	0x00, 0xf5, 0x21, 0x00


	//----- nvinfo : EIATTR_KPARAM_INFO
	.align		4
.L_62:
        /*0048*/ 	.byte	0x04, 0x17
        /*004a*/ 	.short	(.L_64 - .L_63)
.L_63:
        /*004c*/ 	.word	0x00000000
        /*0050*/ 	.short	0x0003
        /*0052*/ 	.short	0x0018
        /*0054*/ 	.byte	0x00, 0xf5, 0x21, 0x00


	//----- nvinfo : EIATTR_KPARAM_INFO
	.align		4
.L_64:
        /*0058*/ 	.byte	0x04, 0x17
        /*005a*/ 	.short	(.L_66 - .L_65)
.L_65:
        /*005c*/ 	.word	0x00000000
        /*0060*/ 	.short	0x0002
        /*0062*/ 	.short	0x0010
        /*0064*/ 	.byte	0x00, 0xf5, 0x21, 0x00


	//----- nvinfo : EIATTR_KPARAM_INFO
	.align		4
.L_66:
        /*0068*/ 	.byte	0x04, 0x17
        /*006a*/ 	.short	(.L_68 - .L_67)
.L_67:
        /*006c*/ 	.word	0x00000000
        /*0070*/ 	.short	0x0001
        /*0072*/ 	.short	0x0008
        /*0074*/ 	.byte	0x00, 0xf5, 0x21, 0x00


	//----- nvinfo : EIATTR_KPARAM_INFO
	.align		4
.L_68:
        /*0078*/ 	.byte	0x04, 0x17
        /*007a*/ 	.short	(.L_70 - .L_69)
.L_69:
        /*007c*/ 	.word	0x00000000
        /*0080*/ 	.short	0x0000
        /*0082*/ 	.short	0x0000
        /*0084*/ 	.byte	0x00, 0xf5, 0x21, 0x00


	//----- nvinfo : EIATTR_SPARSE_MMA_MASK
	.align		4
.L_70:
        /*0088*/ 	.byte	0x03, 0x50
        /*008a*/ 	.short	0x0000


	//----- nvinfo : EIATTR_MAXREG_COUNT
	.align		4
        /*008c*/ 	.byte	0x03, 0x1b
        /*008e*/ 	.short	0x00ff


	//----- nvinfo : EIATTR_MERCURY_ISA_VERSION
	.align		4
        /*0090*/ 	.byte	0x03, 0x5f
        /*0092*/ 	.short	0x0101


	//----- nvinfo : EIATTR_VRC_CTA_INIT_COUNT
	.align		4
        /*0094*/ 	.byte	0x02, 0x4a
	.zero		1
	.zero		1


	//----- nvinfo : EIATTR_EXIT_INSTR_OFFSETS
	.align		4
        /*0098*/ 	.byte	0x04, 0x1c
        /*009a*/ 	.short	(.L_72 - .L_71)


	//   ....[0]....
.L_71:
        /*009c*/ 	.word	0x00000120


	//   ....[1]....
        /*00a0*/ 	.word	0x000006b0


	//----- nvinfo : EIATTR_CRS_STACK_SIZE
	.align		4
.L_72:
        /*00a4*/ 	.byte	0x04, 0x1e
        /*00a6*/ 	.short	(.L_74 - .L_73)
.L_73:
        /*00a8*/ 	.word	0x00000000


	//----- nvinfo : EIATTR_CBANK_PARAM_SIZE
	.align		4
.L_74:
        /*00ac*/ 	.byte	0x03, 0x19
        /*00ae*/ 	.short	0x0034


	//----- nvinfo : EIATTR_PARAM_CBANK
	.align		4
        /*00b0*/ 	.byte	0x04, 0x0a
        /*00b2*/ 	.short	(.L_76 - .L_75)
	.align		4
.L_75:
        /*00b4*/ 	.word	index@(.nv.constant0._Z14diffRev_kernelPfS_S_S_S_iii)
        /*00b8*/ 	.short	0x0380
        /*00ba*/ 	.short	0x0034


	//----- nvinfo : EIATTR_SW_WAR
	.align		4
.L_76:
        /*00bc*/ 	.byte	0x04, 0x36
        /*00be*/ 	.short	(.L_78 - .L_77)
.L_77:
        /*00c0*/ 	.word	0x00000008
.L_78:


//--------------------- .nv.info._Z14envPred_kernelPfS_S_S_iiiffffffffff --------------------------
	.section	.nv.info._Z14envPred_kernelPfS_S_S_iiiffffffffff,"",@"SHT_CUDA_INFO"
	.sectionflags	@""
	.align	4


	//----- nvinfo : EIATTR_CUDA_API_VERSION
	.align		4
        /*0000*/ 	.byte	0x04, 0x37
        /*0002*/ 	.short	(.L_80 - .L_79)
.L_79:
        /*0004*/ 	.word	0x00000082


	//----- nvinfo : EIATTR_KPARAM_INFO
	.align		4
.L_80:
        /*0008*/ 	.byte	0x04, 0x17
        /*000a*/ 	.short	(.L_82 - .L_81)
.L_81:
        /*000c*/ 	.word	0x00000000
        /*0010*/ 	.short	0x0010
        /*0012*/ 	.short	0x0050
        /*0014*/ 	.byte	0x00, 0xf0, 0x11, 0x00


	//----- nvinfo : EIATTR_KPARAM_INFO
	.align		4
.L_82:
        /*0018*/ 	.byte	0x04, 0x17
        /*001a*/ 	.short	(.L_84 - .L_83)
.L_83:
        /*001c*/ 	.word	0x00000000
        /*0020*/ 	.short	0x000f
        /*0022*/ 	.short	0x004c
        /*0024*/ 	.byte	0x00, 0xf0, 0x11, 0x00


	//----- nvinfo : EIATTR_KPARAM_INFO
	.align		4
.L_84:
        /*0028*/ 	.byte	0x04, 0x17
        /*002a*/ 	.short	(.L_86 - .L_85)
.L_85:
        /*002c*/ 	.word	0x00000000
        /*0030*/ 	.short	0x000e
        /*0032*/ 	.short	0x0048
        /*0034*/ 	.byte	0x00, 0xf0, 0x11, 0x00


	//----- nvinfo : EIATTR_KPARAM_INFO
	.align		4
.L_86:
        /*0038*/ 	.byte	0x04, 0x17
        /*003a*/ 	.short	(.L_88 - .L_87)
.L_87:
        /*003c*/ 	.word	0x00000000
        /*0040*/ 	.short	0x000d
        /*0042*/ 	.short	0x0044
        /*0044*/ 	.byte	0x00, 0xf0, 0x11, 0x00


	//----- nvinfo : EIATTR_KPARAM_INFO
	.align		4
.L_88:
        /*0048*/ 	.byte	0x04, 0x17
        /*004a*/ 	.short	(.L_90 - .L_89)
.L_89:
        /*004c*/ 	.word	0x00000000
        /*0050*/ 	.short	0x000c
        /*0052*/ 	.short	0x0040
        /*0054*/ 	.byte	0x00, 0xf0, 0x11, 0x00


	//----- nvinfo : EIATTR_KPARAM_INFO
	.align		4
.L_90:
        /*0058*/ 	.byte	0x04, 0x17
        /*005a*/ 	.short	(.L_92 - .L_91)
.L_91:
        /*005c*/ 	.word	0x00000000
        /*0060*/ 	.short	0x000b
        /*0062*/ 	.short	0x003c
        /*0064*/ 	.byte	0x00, 0xf0, 0x11, 0x00


	//----- nvinfo : EIATTR_KPARAM_INFO
	.align		4
.L_92:
        /*0068*/ 	.byte	0x04, 0x17
        /*006a*/ 	.short	(.L_94 - .L_93)
.L_93:
        /*006c*/ 	.word	0x00000000
        /*0070*/ 	.short	0x000a
        /*0072*/ 	.short	0x0038
        /*0074*/ 	.byte	0x00, 0xf0, 0x11, 0x00


	//----- nvinfo : EIATTR_KPARAM_INFO
	.align		4
.L_94:
        /*0078*/ 	.byte	0x04, 0x17
        /*007a*/ 	.short	(.L_96 - .L_95)
.L_95:
        /*007c*/ 	.word	0x00000000
        /*0080*/ 	.short	0x0009
        /*0082*/ 	.short	0x0034
        /*0084*/ 	.byte	0x00, 0xf0, 0x11, 0x00


	//----- nvinfo : EIATTR_KPARAM_INFO
	.align		4
.L_96:
        /*0088*/ 	.byte	0x04, 0x17
        /*008a*/ 	.short	(.L_98 - .L_97)
.L_97:
        /*008c*/ 	.word	0x00000000
        /*0090*/ 	.short	0x0008
        /*0092*/ 	.short	0x0030
        /*0094*/ 	.byte	0x00, 0xf0, 0x11, 0x00


	//----- nvinfo : EIATTR_KPARAM_INFO
	.align		4
.L_98:
        /*0098*/ 	.byte	0x04, 0x17
        /*009a*/ 	.short	(.L_100 - .L_99)
.L_99:
        /*009c*/ 	.word	0x00000000
        /*00a0*/ 	.short	0x0007
        /*00a2*/ 	.short	0x002c
        /*00a4*/ 	.byte	0x00, 0xf0, 0x11, 0x00


	//----- nvinfo : EIATTR_KPARAM_INFO
	.align		4
.L_100:
        /*00a8*/ 	.byte	0x04, 0x17
        /*00aa*/ 	.short	(.L_102 - .L_101)
.L_101:
        /*00ac*/ 	.word	0x00000000
        /*00b0*/ 	.short	0x0006
        /*00b2*/ 	.short	0x0028
        /*00b4*/ 	.byte	0x00, 0xf0, 0x11, 0x00


	//----- nvinfo : EIATTR_KPARAM_INFO
	.align		4
.L_102:
        /*00b8*/ 	.byte	0x04, 0x17
        /*00ba*/ 	.short	(.L_104 - .L_103)
.L_103:
        /*00bc*/ 	.word	0x00000000
        /*00c0*/ 	.short	0x0005
        /*00c2*/ 	.short	0x0024
        /*00c4*/ 	.byte	0x00, 0xf0, 0x11, 0x00


	//----- nvinfo : EIATTR_KPARAM_INFO
	.align		4
.L_104:
        /*00c8*/ 	.byte	0x04, 0x17
        /*00ca*/ 	.short	(.L_106 - .L_105)
.L_105:
        /*00cc*/ 	.word	0x00000000
        /*00d0*/ 	.short	0x0004
        /*00d2*/ 	.short	0x0020
        /*00d4*/ 	.byte	0x00, 0xf0, 0x11, 0x00


	//----- nvinfo : EIATTR_KPARAM_INFO
	.align		4
.L_106:
        /*00d8*/ 	.byte	0x04, 0x17
        /*00da*/ 	.short	(.L_108 - .L_107)
.L_107:
        /*00dc*/ 	.word	0x00000000
        /*00e0*/ 	.short	0x0003
        /*00e2*/ 	.short	0x0018
        /*00e4*/ 	.byte	0x00, 0xf5, 0x21, 0x00


	//----- nvinfo : EIATTR_KPARAM_INFO
	.align		4
.L_108:
        /*00e8*/ 	.byte	0x04, 0x17
        /*00ea*/ 	.short	(.L_110 - .L_109)
.L_109:
        /*00ec*/ 	.word	0x00000000
        /*00f0*/ 	.short	0x0002
        /*00f2*/ 	.short	0x0010
        /*00f4*/ 	.byte	0x00, 0xf5, 0x21, 0x00


	//----- nvinfo : EIATTR_KPARAM_INFO
	.align		4
.L_110:
        /*00f8*/ 	.byte	0x04, 0x17
        /*00fa*/ 	.short	(.L_112 - .L_111)
.L_111:
        /*00fc*/ 	.word	0x00000000
        /*0100*/ 	.short	0x0001
        /*0102*/ 	.short	0x0008
        /*0104*/ 	.byte	0x00, 0xf5, 0x21, 0x00


	//----- nvinfo : EIATTR_KPARAM_INFO
	.align		4
.L_112:
        /*0108*/ 	.byte	0x04, 0x17
        /*010a*/ 	.short	(.L_114 - .L_113)
.L_113:
        /*010c*/ 	.word	0x00000000
        /*0110*/ 	.short	0x0000
        /*0112*/ 	.short	0x0000
        /*0114*/ 	.byte	0x00, 0xf5, 0x21, 0x00


	//----- nvinfo : EIATTR_SPARSE_MMA_MASK
	.align		4
.L_114:
        /*0118*/ 	.byte	0x03, 0x50
        /*011a*/ 	.short	0x0000


	//----- nvinfo : EIATTR_MAXREG_COUNT
	.align		4
        /*011c*/ 	.byte	0x03, 0x1b
        /*011e*/ 	.short	0x00ff


	//----- nvinfo : EIATTR_MERCURY_ISA_VERSION
	.align		4
        /*0120*/ 	.byte	0x03, 0x5f
        /*0122*/ 	.short	0x0101


	//----- nvinfo : EIATTR_VRC_CTA_INIT_COUNT
	.align		4
        /*0124*/ 	.byte	0x02, 0x4a
	.zero		1
	.zero		1


	//----- nvinfo : EIATTR_EXIT_INSTR_OFFSETS
	.align		4
        /*0128*/ 	.byte	0x04, 0x1c
        /*012a*/ 	.short	(.L_116 - .L_115)


	//   ....[0]....
.L_115:
        /*012c*/ 	.word	0x000000c0


	//   ....[1]....
        /*0130*/ 	.word	0x00001170


	//----- nvinfo : EIATTR_CRS_STACK_SIZE
	.align		4
.L_116:
        /*0134*/ 	.byte	0x04, 0x1e
        /*0136*/ 	.short	(.L_118 - .L_117)
.L_117:
        /*0138*/ 	.word	0x00000000


	//----- nvinfo : EIATTR_CBANK_PARAM_SIZE
	.align		4
.L_118:
        /*013c*/ 	.byte	0x03, 0x19
        /*013e*/ 	.short	0x0054


	//----- nvinfo : EIATTR_PARAM_CBANK
	.align		4
        /*0140*/ 	.byte	0x04, 0x0a
        /*0142*/ 	.short	(.L_120 - .L_119)
	.align		4
.L_119:
        /*0144*/ 	.word	index@(.nv.constant0._Z14envPred_kernelPfS_S_S_iiiffffffffff)
        /*0148*/ 	.short	0x0380
        /*014a*/ 	.short	0x0054


	//----- nvinfo : EIATTR_SW_WAR
	.align		4
.L_120:
        /*014c*/ 	.byte	0x04, 0x36
        /*014e*/ 	.short	(.L_122 - .L_121)
.L_121:
        /*0150*/ 	.word	0x00000008
.L_122:


//--------------------- .nv.info._Z16reduceRIR_kernelPfS_iiii --------------------------
	.section	.nv.info._Z16reduceRIR_kernelPfS_iiii,"",@"SHT_CUDA_INFO"
	.sectionflags	@""
	.align	4


	//----- nvinfo : EIATTR_CUDA_API_VERSION
	.align		4
        /*0000*/ 	.byte	0x04, 0x37
        /*0002*/ 	.short	(.L_124 - .L_123)
.L_123:
        /*0004*/ 	.word	0x00000082


	//----- nvinfo : EIATTR_KPARAM_INFO
	.align		4
.L_124:
        /*0008*/ 	.byte	0x04, 0x17
        /*000a*/ 	.short	(.L_126 - .L_125)
.L_125:
        /*000c*/ 	.word	0x00000000
        /*0010*/ 	.short	0x0005
        /*0012*/ 	.short	0x001c
        /*0014*/ 	.byte	0x00, 0xf0, 0x11, 0x00


	//----- nvinfo : EIATTR_KPARAM_INFO
	.align		4
.L_126:
        /*0018*/ 	.byte	0x04, 0x17
        /*001a*/ 	.short	(.L_128 - .L_127)
.L_127:
        /*001c*/ 	.word	0x00000000
        /*0020*/ 	.short	0x0004
        /*0022*/ 	.short	0x0018
        /*0024*/ 	.byte	0x00, 0xf0, 0x11, 0x00


	//----- nvinfo : EIATTR_KPARAM_INFO
	.align		4
.L_128:
        /*0028*/ 	.byte	0x04, 0x17
        /*002a*/ 	.short	(.L_130 - .L_129)
.L_129:
        /*002c*/ 	.word	0x00000000
        /*0030*/ 	.short	0x0003
        /*0032*/ 	.short	0x0014
        /*0034*/ 	.byte	0x00, 0xf0, 0x11, 0x00


	//----- nvinfo : EIATTR_KPARAM_INFO
	.align		4
.L_130:
        /*0038*/ 	.byte	0x04, 0x17
        /*003a*/ 	.short	(.L_132 - .L_131)
.L_131:
        /*003c*/ 	.word	0x00000000
        /*0040*/ 	.short	0x0002
        /*0042*/ 	.short	0x0010
        /*0044*/ 	.byte	0x00, 0xf0, 0x11, 0x00


	//----- nvinfo : EIATTR_KPARAM_INFO
	.align		4
.L_132:
        /*0048*/ 	.byte	0x04, 0x17
        /*004a*/ 	.short	(.L_134 - .L_133)
.L_133:
        /*004c*/ 	.word	0x00000000
        /*0050*/ 	.short	0x0001
        /*0052*/ 	.short	0x0008
        /*0054*/ 	.byte	0x00, 0xf5, 0x21, 0x00


	//----- nvinfo : EIATTR_KPARAM_INFO
	.align		4
.L_134:
        /*0058*/ 	.byte	0x04, 0x17
        /*005a*/ 	.short	(.L_136 - .L_135)
.L_135:
        /*005c*/ 	.word	0x00000000
        /*0060*/ 	.short	0x0000
        /*0062*/ 	.short	0x0000
        /*0064*/ 	.byte	0x00, 0xf5, 0x21, 0x00


	//----- nvinfo : EIATTR_SPARSE_MMA_MASK
	.align		4
.L_136:
        /*0068*/ 	.byte	0x03, 0x50
        /*006a*/ 	.short	0x0000


	//----- nvinfo : EIATTR_MAXREG_COUNT
	.align		4
        /*006c*/ 	.byte	0x03, 0x1b
        /*006e*/ 	.short	0x00ff


	//----- nvinfo : EIATTR_NUM_BARRIERS
	.align		4
        /*0070*/ 	.byte	0x02, 0x4c
        /*0072*/ 	.byte	0x01
	.zero		1


	//----- nvinfo : EIATTR_MERCURY_ISA_VERSION
	.align		4
        /*0074*/ 	.byte	0x03, 0x5f
        /*0076*/ 	.short	0x0101


	//----- nvinfo : EIATTR_VRC_CTA_INIT_COUNT
	.align		4
        /*0078*/ 	.byte	0x02, 0x4a
	.zero		1
	.zero		1


	//----- nvinfo : EIATTR_EXIT_INSTR_OFFSETS
	.align		4
        /*007c*/ 	.byte	0x04, 0x1c
        /*007e*/ 	.short	(.L_138 - .L_137)


	//   ....[0]....
.L_137:
        /*0080*/ 	.word	0x00000370


	//   ....[1]....
        /*0084*/ 	.word	0x00000430


	//----- nvinfo : EIATTR_CRS_STACK_SIZE
	.align		4
.L_138:
        /*0088*/ 	.byte	0x04, 0x1e
        /*008a*/ 	.short	(.L_140 - .L_139)
.L_139:
        /*008c*/ 	.word	0x00000000


	//----- nvinfo : EIATTR_CBANK_PARAM_SIZE
	.align		4
.L_140:
        /*0090*/ 	.byte	0x03, 0x19
        /*0092*/ 	.short	0x0020


	//----- nvinfo : EIATTR_PARAM_CBANK
	.align		4
        /*0094*/ 	.byte	0x04, 0x0a
        /*0096*/ 	.short	(.L_142 - .L_141)
	.align		4
.L_141:
        /*0098*/ 	.word	index@(.nv.constant0._Z16reduceRIR_kernelPfS_iiii)
        /*009c*/ 	.short	0x0380
        /*009e*/ 	.short	0x0020


	//----- nvinfo : EIATTR_SW_WAR
	.align		4
.L_142:
        /*00a0*/ 	.byte	0x04, 0x36
        /*00a2*/ 	.short	(.L_144 - .L_143)
.L_143:
        /*00a4*/ 	.word	0x00000008
.L_144:


//--------------------- .nv.info._Z18generateRIR_kernelPfS_S_S_iiiiif --------------------------
	.section	.nv.info._Z18generateRIR_kernelPfS_S_S_iiiiif,"",@"SHT_CUDA_INFO"
	.sectionflags	@""
	.align	4


	//----- nvinfo : EIATTR_CUDA_API_VERSION
	.align		4
        /*0000*/ 	.byte	0x04, 0x37
        /*0002*/ 	.short	(.L_146 - .L_145)
.L_145:
        /*0004*/ 	.word	0x00000082


	//----- nvinfo : EIATTR_KPARAM_INFO
	.align		4
.L_146:
        /*0008*/ 	.byte	0x04, 0x17
        /*000a*/ 	.short	(.L_148 - .L_147)
.L_147:
        /*000c*/ 	.word	0x00000000
        /*0010*/ 	.short	0x0009
        /*0012*/ 	.short	0x0034
        /*0014*/ 	.byte	0x00, 0xf0, 0x11, 0x00


	//----- nvinfo : EIATTR_KPARAM_INFO
	.align		4
.L_148:
        /*0018*/ 	.byte	0x04, 0x17
        /*001a*/ 	.short	(.L_150 - .L_149)
.L_149:
        /*001c*/ 	.word	0x00000000
        /*0020*/ 	.short	0x0008
        /*0022*/ 	.short	0x0030
        /*0024*/ 	.byte	0x00, 0xf0, 0x11, 0x00


	//----- nvinfo : EIATTR_KPARAM_INFO
	.align		4
.L_150:
        /*0028*/ 	.byte	0x04, 0x17
        /*002a*/ 	.short	(.L_152 - .L_151)
.L_151:
        /*002c*/ 	.word	0x00000000
        /*0030*/ 	.short	0x0007
        /*0032*/ 	.short	0x002c
        /*0034*/ 	.byte	0x00, 0xf0, 0x11, 0x00


	//----- nvinfo : EIATTR_KPARAM_INFO
	.align		4
.L_152:
        /*0038*/ 	.byte	0x04, 0x17
        /*003a*/ 	.short	(.L_154 - .L_153)
.L_153:
        /*003c*/ 	.word	0x00000000
        /*0040*/ 	.short	0x0006
        /*0042*/ 	.short	0x0028
        /*0044*/ 	.byte	0x00, 0xf0, 0x11, 0x00


	//----- nvinfo : EIATTR_KPARAM_INFO
	.align		4
.L_154:
        /*0048*/ 	.byte	0x04, 0x17
        /*004a*/ 	.short	(.L_156 - .L_155)
.L_155:
        /*004c*/ 	.word	0x00000000
        /*0050*/ 	.short	0x0005
        /*0052*/ 	.short	0x0024
        /*0054*/ 	.byte	0x00, 0xf0, 0x11, 0x00


	//----- nvinfo : EIATTR_KPARAM_INFO
	.align		4
.L_156:
        /*0058*/ 	.byte	0x04, 0x17
        /*005a*/ 	.short	(.L_158 - .L_157)
.L_157:
        /*005c*/ 	.word	0x00000000
        /*0060*/ 	.short	0x0004
        /*0062*/ 	.short	0x0020
        /*0064*/ 	.byte	0x00, 0xf0, 0x11, 0x00


	//----- nvinfo : EIATTR_KPARAM_INFO
	.align		4
.L_158:
        /*0068*/ 	.byte	0x04, 0x17
        /*006a*/ 	.short	(.L_160 - .L_159)
.L_159:
        /*006c*/ 	.word	0x00000000
        /*0070*/ 	.short	0x0003
        /*0072*/ 	.short	0x0018
        /*0074*/ 	.byte	0x00, 0xf5, 0x21, 0x00


	//----- nvinfo : EIATTR_KPARAM_INFO
	.align		4
.L_160:
        /*0078*/ 	.byte	0x04, 0x17
        /*007a*/ 	.short	(.L_162 - .L_161)
.L_161:
        /*007c*/ 	.word	0x00000000
        /*0080*/ 	.short	0x0002
        /*0082*/ 	.short	0x0010
        /*0084*/ 	.byte	0x00, 0xf5, 0x21, 0x00


	//----- nvinfo : EIATTR_KPARAM_INFO
	.align		4
.L_162:
        /*0088*/ 	.byte	0x04, 0x17
        /*008a*/ 	.short	(.L_164 - .L_163)
.L_163:
        /*008c*/ 	.word	0x00000000
        /*0090*/ 	.short	0x0001
        /*0092*/ 	.short	0x0008
        /*0094*/ 	.byte	0x00, 0xf5, 0x21, 0x00


	//----- nvinfo : EIATTR_KPARAM_INFO
	.align		4
.L_164:
        /*0098*/ 	.byte	0x04, 0x17
        /*009a*/ 	.short	(.L_166 - .L_165)
.L_165:
        /*009c*/ 	.word	0x00000000
        /*00a0*/ 	.short	0x0000
        /*00a2*/ 	.short	0x0000
        /*00a4*/ 	.byte	0x00, 0xf5, 0x21, 0x00


	//----- nvinfo : EIATTR_SPARSE_MMA_MASK
	.align		4
.L_166:
        /*00a8*/ 	.byte	0x03, 0x50
        /*00aa*/ 	.short	0x0000


	//----- nvinfo : EIATTR_MAXREG_COUNT
	.align		4
        /*00ac*/ 	.byte	0x03, 0x1b
        /*00ae*/ 	.short	0x00ff


	//----- nvinfo : EIATTR_MERCURY_ISA_VERSION
	.align		4
        /*00b0*/ 	.byte	0x03, 0x5f
        /*00b2*/ 	.short	0x0101


	//----- nvinfo : EIATTR_VRC_CTA_INIT_COUNT
	.align		4
        /*00b4*/ 	.byte	0x02, 0x4a
	.zero		1
	.zero		1


	//----- nvinfo : EIATTR_EXIT_INSTR_OFFSETS
	.align		4
        /*00b8*/ 	.byte	0x04, 0x1c
        /*00ba*/ 	.short	(.L_168 - .L_167)


	//   ....[0]....
.L_167:
        /*00bc*/ 	.word	0x00000140


	//   ....[1]....
        /*00c0*/ 	.word	0x00000df0


	//----- nvinfo : EIATTR_CRS_STACK_SIZE
	.align		4
.L_168:
        /*00c4*/ 	.byte	0x04, 0x1e
        /*00c6*/ 	.short	(.L_170 - .L_169)
.L_169:
        /*00c8*/ 	.word	0x00000000


	//----- nvinfo : EIATTR_CBANK_PARAM_SIZE
	.align		4
.L_170:
        /*00cc*/ 	.byte	0x03, 0x19
        /*00ce*/ 	.short	0x0038


	//----- nvinfo : EIATTR_PARAM_CBANK
	.align		4
        /*00d0*/ 	.byte	0x04, 0x0a
        /*00d2*/ 	.short	(.L_172 - .L_171)
	.align		4
.L_171:
        /*00d4*/ 	.word	index@(.nv.constant0._Z18generateRIR_kernelPfS_S_S_iiiiif)
        /*00d8*/ 	.short	0x0380
        /*00da*/ 	.short	0x0038


	//----- nvinfo : EIATTR_SW_WAR
	.align		4
.L_172:
        /*00dc*/ 	.byte	0x04, 0x36
        /*00de*/ 	.short	(.L_174 - .L_173)
.L_173:
        /*00e0*/ 	.word	0x00000008
.L_174:


//--------------------- .nv.info._Z19generateTime_kernelPffi --------------------------
	.section	.nv.info._Z19generateTime_kernelPffi,"",@"SHT_CUDA_INFO"
	.sectionflags	@""
	.align	4


	//----- nvinfo : EIATTR_CUDA_API_VERSION
	.align		4
        /*0000*/ 	.byte	0x04, 0x37
        /*0002*/ 	.short	(.L_176 - .L_175)
.L_175:
        /*0004*/ 	.word	0x00000082


	//----- nvinfo : EIATTR_KPARAM_INFO
	.align		4
.L_176:
        /*0008*/ 	.byte	0x04, 0x17
        /*000a*/ 	.short	(.L_178 - .L_177)
.L_177:
        /*000c*/ 	.word	0x00000000
        /*0010*/ 	.short	0x0002
        /*0012*/ 	.short	0x000c
        /*0014*/ 	.byte	0x00, 0xf0, 0x11, 0x00


	//----- nvinfo : EIATTR_KPARAM_INFO
	.align		4
.L_178:
        /*0018*/ 	.byte	0x04, 0x17
        /*001a*/ 	.short	(.L_180 - .L_179)
.L_179:
        /*001c*/ 	.word	0x00000000
        /*0020*/ 	.short	0x0001
        /*0022*/ 	.short	0x0008
        /*0024*/ 	.byte	0x00, 0xf0, 0x11, 0x00


	//----- nvinfo : EIATTR_KPARAM_INFO
	.align		4
.L_180:
        /*0028*/ 	.byte	0x04, 0x17
        /*002a*/ 	.short	(.L_182 - .L_181)
.L_181:
        /*002c*/ 	.word	0x00000000
        /*0030*/ 	.short	0x0000
        /*0032*/ 	.short	0x0000
        /*0034*/ 	.byte	0x00, 0xf5, 0x21, 0x00


	//----- nvinfo : EIATTR_SPARSE_MMA_MASK
	.align		4
.L_182:
        /*0038*/ 	.byte	0x03, 0x50
        /*003a*/ 	.short	0x0000


	//----- nvinfo : EIATTR_MAXREG_COUNT
	.align		4
        /*003c*/ 	.byte	0x03, 0x1b
        /*003e*/ 	.short	0x00ff


	//----- nvinfo : EIATTR_MERCURY_ISA_VERSION
	.align		4
        /*0040*/ 	.byte	0x03, 0x5f
        /*0042*/ 	.short	0x0101


	//----- nvinfo : EIATTR_VRC_CTA_INIT_COUNT
	.align		4
        /*0044*/ 	.byte	0x02, 0x4a
	.zero		1
	.zero		1


	//----- nvinfo : EIATTR_EXIT_INSTR_OFFSETS
	.align		4
        /*0048*/ 	.byte	0x04, 0x1c
        /*004a*/ 	.short	(.L_184 - .L_183)


	//   ....[0]....
.L_183:
        /*004c*/ 	.word	0x00000070


	//   ....[1]....
        /*0050*/ 	.word	0x000001b0


	//----- nvinfo : EIATTR_CRS_STACK_SIZE
	.align		4
.L_184:
        /*0054*/ 	.byte	0x04, 0x1e
        /*0056*/ 	.short	(.L_186 - .L_185)
.L_185:
        /*0058*/ 	.word	0x00000000


	//----- nvinfo : EIATTR_CBANK_PARAM_SIZE
	.align		4
.L_186:
        /*005c*/ 	.byte	0x03, 0x19
        /*005e*/ 	.short	0x0010


	//----- nvinfo : EIATTR_PARAM_CBANK
	.align		4
        /*0060*/ 	.byte	0x04, 0x0a
        /*0062*/ 	.short	(.L_188 - .L_187)
	.align		4
.L_187:
        /*0064*/ 	.word	index@(.nv.constant0._Z19generateTime_kernelPffi)
        /*0068*/ 	.short	0x0380
        /*006a*/ 	.short	0x0010


	//----- nvinfo : EIATTR_SW_WAR
	.align		4
.L_188:
        /*006c*/ 	.byte	0x04, 0x36
        /*006e*/ 	.short	(.L_190 - .L_189)
.L_189:
        /*0070*/ 	.word	0x00000008
.L_190:


//--------------------- .nv.info._Z17calcAmpTau_kernelPfS_S_S_S_fffffffffiiiiif --------------------------
	.section	.nv.info._Z17calcAmpTau_kernelPfS_S_S_S_fffffffffiiiiif,"",@"SHT_CUDA_INFO"
	.sectionflags	@""
	.align	4


	//----- nvinfo : EIATTR_CUDA_API_VERSION
	.align		4
        /*0000*/ 	.byte	0x04, 0x37
        /*0002*/ 	.short	(.L_192 - .L_191)
.L_191:
        /*0004*/ 	.word	0x00000082


	//----- nvinfo : EIATTR_KPARAM_INFO
	.align		4
.L_192:
        /*0008*/ 	.byte	0x04, 0x17
        /*000a*/ 	.short	(.L_194 - .L_193)
.L_193:
        /*000c*/ 	.word	0x00000000
        /*0010*/ 	.short	0x0013
        /*0012*/ 	.short	0x0060
        /*0014*/ 	.byte	0x00, 0xf0, 0x11, 0x00


	//----- nvinfo : EIATTR_KPARAM_INFO
	.align		4
.L_194:
        /*0018*/ 	.byte	0x04, 0x17
        /*001a*/ 	.short	(.L_196 - .L_195)
.L_195:
        /*001c*/ 	.word	0x00000000
        /*0020*/ 	.short	0x0012
        /*0022*/ 	.short	0x005c
        /*0024*/ 	.byte	0x00, 0xf0, 0x11, 0x00


	//----- nvinfo : EIATTR_KPARAM_INFO
	.align		4
.L_196:
        /*0028*/ 	.byte	0x04, 0x17
        /*002a*/ 	.short	(.L_198 - .L_197)
.L_197:
        /*002c*/ 	.word	0x00000000
        /*0030*/ 	.short	0x0011
        /*0032*/ 	.short	0x0058
        /*0034*/ 	.byte	0x00, 0xf0, 0x11, 0x00


	//----- nvinfo : EIATTR_KPARAM_INFO
	.align		4
.L_198:
        /*0038*/ 	.byte	0x04, 0x17
        /*003a*/ 	.short	(.L_200 - .L_199)
.L_199:
        /*003c*/ 	.word	0x00000000
        /*0040*/ 	.short	0x0010
        /*0042*/ 	.short	0x0054
        /*0044*/ 	.byte	0x00, 0xf0, 0x11, 0x00


	//----- nvinfo : EIATTR_KPARAM_INFO
	.align		4
.L_200:
        /*0048*/ 	.byte	0x04, 0x17
        /*004a*/ 	.short	(.L_202 - .L_201)
.L_201:
        /*004c*/ 	.word	0x00000000
        /*0050*/ 	.short	0x000f
        /*0052*/ 	.short	0x0050
        /*0054*/ 	.byte	0x00, 0xf0, 0x11, 0x00


	//----- nvinfo : EIATTR_KPARAM_INFO
	.align		4
.L_202:
        /*0058*/ 	.byte	0x04, 0x17
        /*005a*/ 	.short	(.L_204 - .L_203)
.L_203:
        /*005c*/ 	.word	0x00000000
        /*0060*/ 	.short	0x000e
        /*0062*/ 	.short	0x004c
        /*0064*/ 	.byte	0x00, 0xf0, 0x11, 0x00


	//----- nvinfo : EIATTR_KPARAM_INFO
	.align		4
.L_204:
        /*0068*/ 	.byte	0x04, 0x17
        /*006a*/ 	.short	(.L_206 - .L_205)
.L_205:
        /*006c*/ 	.word	0x00000000
        /*0070*/ 	.short	0x000d
        /*0072*/ 	.short	0x0048
        /*0074*/ 	.byte	0x00, 0xf0, 0x11, 0x00


	//----- nvinfo : EIATTR_KPARAM_INFO
	.align		4
.L_206:
        /*0078*/ 	.byte	0x04, 0x17
        /*007a*/ 	.short	(.L_208 - .L_207)
.L_207:
        /*007c*/ 	.word	0x00000000
        /*0080*/ 	.short	0x000c
        /*0082*/ 	.short	0x0044
        /*0084*/ 	.byte	0x00, 0xf0, 0x11, 0x00


	//----- nvinfo : EIATTR_KPARAM_INFO
	.align		4
.L_208:
        /*0088*/ 	.byte	0x04, 0x17
        /*008a*/ 	.short	(.L_210 - .L_209)
.L_209:
        /*008c*/ 	.word	0x00000000
        /*0090*/ 	.short	0x000b
        /*0092*/ 	.short	0x0040
        /*0094*/ 	.byte	0x00, 0xf0, 0x11, 0x00


	//----- nvinfo : EIATTR_KPARAM_INFO
	.align		4
.L_210:
        /*0098*/ 	.byte	0x04, 0x17
        /*009a*/ 	.short	(.L_212 - .L_211)
.L_211:
        /*009c*/ 	.word	0x00000000
        /*00a0*/ 	.short	0x000a
        /*00a2*/ 	.short	0x003c
        /*00a4*/ 	.byte	0x00, 0xf0, 0x11, 0x00


	//----- nvinfo : EIATTR_KPARAM_INFO
	.align		4
.L_212:
        /*00a8*/ 	.byte	0x04, 0x17
        /*00aa*/ 	.short	(.L_214 - .L_213)
.L_213:
        /*00ac*/ 	.word	0x00000000
        /*00b0*/ 	.short	0x0009
        /*00b2*/ 	.short	0x0038
        /*00b4*/ 	.byte	0x00, 0xf0, 0x11, 0x00


	//----- nvinfo : EIATTR_KPARAM_INFO
	.align		4
.L_214:
        /*00b8*/ 	.byte	0x04, 0x17
        /*00ba*/ 	.short	(.L_216 - .L_215)
.L_215:
        /*00bc*/ 	.word	0x00000000
        /*00c0*/ 	.short	0x0008
        /*00c2*/ 	.short	0x0034
        /*00c4*/ 	.byte	0x00, 0xf0, 0x11, 0x00


	//----- nvinfo : EIATTR_KPARAM_INFO
	.align		4
.L_216:
        /*00c8*/ 	.byte	0x04, 0x17
        /*00ca*/ 	.short	(.L_218 - .L_217)
.L_217:
        /*00cc*/ 	.word	0x00000000
        /*00d0*/ 	.short	0x0007
        /*00d2*/ 	.short	0x0030
        /*00d4*/ 	.byte	0x00, 0xf0, 0x11, 0x00


	//----- nvinfo : EIATTR_KPARAM_INFO
	.align		4
.L_218:
        /*00d8*/ 	.byte	0x04, 0x17
        /*00da*/ 	.short	(.L_220 - .L_219)
.L_219:
        /*00dc*/ 	.word	0x00000000
        /*00e0*/ 	.short	0x0006
        /*00e2*/ 	.short	0x002c
        /*00e4*/ 	.byte	0x00, 0xf0, 0x11, 0x00


	//----- nvinfo : EIATTR_KPARAM_INFO
	.align		4
.L_220:
        /*00e8*/ 	.byte	0x04, 0x17
        /*00ea*/ 	.short	(.L_222 - .L_221)
.L_221:
        /*00ec*/ 	.word	0x00000000
        /*00f0*/ 	.short	0x0005
        /*00f2*/ 	.short	0x0028
        /*00f4*/ 	.byte	0x00, 0xf0, 0x11, 0x00


	//----- nvinfo : EIATTR_KPARAM_INFO
	.align		4
.L_222:
        /*00f8*/ 	.byte	0x04, 0x17
        /*00fa*/ 	.short	(.L_224 - .L_223)
.L_223:
        /*00fc*/ 	.word	0x00000000
        /*0100*/ 	.short	0x0004
        /*0102*/ 	.short	0x0020
        /*0104*/ 	.byte	0x00, 0xf5, 0x21, 0x00


	//----- nvinfo : EIATTR_KPARAM_INFO
	.align		4
.L_224:
        /*0108*/ 	.byte	0x04, 0x17
        /*010a*/ 	.short	(.L_226 - .L_225)
.L_225:
        /*010c*/ 	.word	0x00000000
        /*0110*/ 	.short	0x0003
        /*0112*/ 	.short	0x0018
        /*0114*/ 	.byte	0x00, 0xf5, 0x21, 0x00


	//----- nvinfo : EIATTR_KPARAM_INFO
	.align		4
.L_226:
        /*0118*/ 	.byte	0x04, 0x17
        /*011a*/ 	.short	(.L_228 - .L_227)
.L_227:
        /*011c*/ 	.word	0x00000000
        /*0120*/ 	.short	0x0002
        /*0122*/ 	.short	0x0010
        /*0124*/ 	.byte	0x00, 0xf5, 0x21, 0x00


	//----- nvinfo : EIATTR_KPARAM_INFO
	.align		4
.L_228:
        /*0128*/ 	.byte	0x04, 0x17
        /*012a*/ 	.short	(.L_230 - .L_229)
.L_229:
        /*012c*/ 	.word	0x00000000
        /*0130*/ 	.short	0x0001
        /*0132*/ 	.short	0x0008
        /*0134*/ 	.byte	0x00, 0xf5, 0x21, 0x00


	//----- nvinfo : EIATTR_KPARAM_INFO
	.align		4
.L_230:
        /*0138*/ 	.byte	0x04, 0x17
        /*013a*/ 	.short	(.L_232 - .L_231)
.L_231:
        /*013c*/ 	.word	0x00000000
        /*0140*/ 	.short	0x0000
        /*0142*/ 	.short	0x0000
        /*0144*/ 	.byte	0x00, 0xf5, 0x21, 0x00


	//----- nvinfo : EIATTR_SPARSE_MMA_MASK
	.align		4
.L_232:
        /*0148*/ 	.byte	0x03, 0x50
        /*014a*/ 	.short	0x0000


	//----- nvinfo : EIATTR_MAXREG_COUNT
	.align		4
        /*014c*/ 	.byte	0x03, 0x1b
        /*014e*/ 	.short	0x00ff


	//----- nvinfo : EIATTR_NUM_BARRIERS
	.align		4
        /*0150*/ 	.byte	0x02, 0x4c
        /*0152*/ 	.byte	0x01
	.zero		1


	//----- nvinfo : EIATTR_MERCURY_ISA_VERSION
	.align		4
        /*0154*/ 	.byte	0x03, 0x5f
        /*0156*/ 	.short	0x0101


	//----- nvinfo : EIATTR_VRC_CTA_INIT_COUNT
	.align		4
        /*0158*/ 	.byte	0x02, 0x4a
	.zero		1
	.zero		1


	//----- nvinfo : EIATTR_EXIT_INSTR_OFFSETS
	.align		4
        /*015c*/ 	.byte	0x04, 0x1c
        /*015e*/ 	.short	(.L_234 - .L_233)


	//   ....[0]....
.L_233:
        /*0160*/ 	.word	0x00000420


	//   ....[1]....
        /*0164*/ 	.word	0x000028a0


	//   ....[2]....
        /*0168*/ 	.word	0x00002920


	//   ....[3]....
        /*016c*/ 	.word	0x00003ac0


	//----- nvinfo : EIATTR_CRS_STACK_SIZE
	.align		4
.L_234:
        /*0170*/ 	.byte	0x04, 0x1e
        /*0172*/ 	.short	(.L_236 - .L_235)
.L_235:
        /*0174*/ 	.word	0x00000000


	//----- nvinfo : EIATTR_CBANK_PARAM_SIZE
	.align		4
.L_236:
        /*0178*/ 	.byte	0x03, 0x19
        /*017a*/ 	.short	0x0064


	//----- nvinfo : EIATTR_PARAM_CBANK
	.align		4
        /*017c*/ 	.byte	0x04, 0x0a
        /*017e*/ 	.short	(.L_238 - .L_237)
	.align		4
.L_237:
        /*0180*/ 	.word	index@(.nv.constant0._Z17calcAmpTau_kernelPfS_S_S_S_fffffffffiiiiif)
        /*0184*/ 	.short	0x0380
        /*0186*/ 	.short	0x0064


	//----- nvinfo : EIATTR_SW_WAR
	.align		4
.L_238:
        /*0188*/ 	.byte	0x04, 0x36
        /*018a*/ 	.short	(.L_240 - .L_239)
.L_239:
        /*018c*/ 	.word	0x00000008
.L_240:


//--------------------- .nv.callgraph             --------------------------
	.section	.nv.callgraph,"",@"SHT_CUDA_CALLGRAPH"
	.align	4
	.sectionentsize	8
	.align		4
        /*0000*/ 	.word	0x00000000
	.align		4
        /*0004*/ 	.word	0xffffffff
	.align		4
        /*0008*/ 	.word	0x00000000
	.align		4
        /*000c*/ 	.word	0xfffffffe
	.align		4
        /*0010*/ 	.word	0x00000000
	.align		4
        /*0014*/ 	.word	0xfffffffd
	.align		4
        /*0018*/ 	.word	0x00000000
	.align		4
        /*001c*/ 	.word	0xfffffffc


//--------------------- .nv.constant4             --------------------------
	.section	.nv.constant4,"a",@progbits
	.align	8
	.align		8
.nv.constant4:
        /*0000*/ 	.dword	__cudart_i2opi_f


//--------------------- .text._Z14diffRev_kernelPfS_S_S_S_iii --------------------------
	.section	.text._Z14diffRev_kernelPfS_S_S_S_iii,"ax",@progbits
	.align	128
        .global         _Z14diffRev_kernelPfS_S_S_S_iii
        .type           _Z14diffRev_kernelPfS_S_S_S_iii,@function
        .size           _Z14diffRev_kernelPfS_S_S_S_iii,(.L_x_166 - _Z14diffRev_kernelPfS_S_S_S_iii)
        .other          _Z14diffRev_kernelPfS_S_S_S_iii,@"STO_CUDA_ENTRY STV_DEFAULT"
_Z14diffRev_kernelPfS_S_S_S_iii:
.text._Z14diffRev_kernelPfS_S_S_S_iii:
[----:B------:R-:W-:Y:S01]  /*0000*/  LDC R1, c[0x0][0x37c] ;  /* 0x0000df00ff017b82 */ /* 0x000fe20000000800 */
[----:B------:R-:W0:Y:S07]  /*0010*/  S2R R3, SR_TID.Y ;  /* 0x0000000000037919 */ /* 0x000e2e0000002200 */
[----:B------:R-:W1:Y:S01]  /*0020*/  LDC R7, c[0x0][0x360] ;  /* 0x0000d800ff077b82 */ /* 0x000e620000000800 */
[----:B------:R-:W2:Y:S01]  /*0030*/  LDCU.64 UR8, c[0x0][0x3a8] ;  /* 0x00007500ff0877ac */ /* 0x000ea20008000a00 */
[----:B------:R-:W1:Y:S01]  /*0040*/  S2R R0, SR_TID.X ;  /* 0x0000000000007919 */ /* 0x000e620000002100 */
[----:B------:R-:W3:Y:S01]  /*0050*/  LDCU UR7, c[0x0][0x3b0] ;  /* 0x00007600ff0777ac */ /* 0x000ee20008000800 */
[----:B------:R-:W4:Y:S04]  /*0060*/  S2R R5, SR_TID.Z ;  /* 0x0000000000057919 */ /* 0x000f280000002300 */
[----:B------:R-:W0:Y:S08]  /*0070*/  S2UR UR5, SR_CTAID.Y ;  /* 0x00000000000579c3 */ /* 0x000e300000002600 */
[----:B------:R-:W0:Y:S08]  /*0080*/  LDC R2, c[0x0][0x364] ;  /* 0x0000d900ff027b82 */ /* 0x000e300000000800 */
[----:B------:R-:W1:Y:S08]  /*0090*/  S2UR UR4, SR_CTAID.X ;  /* 0x00000000000479c3 */ /* 0x000e700000002500 */
[----:B------:R-:W4:Y:S08]  /*00a0*/  S2UR UR6, SR_CTAID.Z ;  /* 0x00000000000679c3 */ /* 0x000f300000002700 */
[----:B------:R-:W4:Y:S01]  /*00b0*/  LDC R4, c[0x0][0x368] ;  /* 0x0000da00ff047b82 */ /* 0x000f220000000800 */
[----:B0-----:R-:W-:-:S05]  /*00c0*/  IMAD R2, R2, UR5, R3 ;  /* 0x0000000502027c24 */ /* 0x001fca000f8e0203 */
[----:B--2---:R-:W-:Y:S01]  /*00d0*/  ISETP.GE.AND P0, PT, R2, UR8, PT ;  /* 0x0000000802007c0c */ /* 0x004fe2000bf06270 */
[----:B-1----:R-:W-:-:S05]  /*00e0*/  IMAD R7, R7, UR4, R0 ;  /* 0x0000000407077c24 */ /* 0x002fca000f8e0200 */
[----:B---3--:R-:W-:Y:S01]  /*00f0*/  ISETP.GE.OR P0, PT, R7, UR7, P0 ;  /* 0x0000000707007c0c */ /* 0x008fe20008706670 */
[----:B----4-:R-:W-:-:S05]  /*0100*/  IMAD R3, R4, UR6, R5 ;  /* 0x0000000604037c24 */ /* 0x010fca000f8e0205 */
[----:B------:R-:W-:-:S13]  /*0110*/  ISETP.GE.OR P0, PT, R3, UR9, P0 ;  /* 0x0000000903007c0c */ /* 0x000fda0008706670 */
[----:B------:R-:W-:Y:S05]  /*0120*/  @P0 EXIT ;  /* 0x000000000000094d */ /* 0x000fea0003800000 */
[----:B------:R-:W0:Y:S01]  /*0130*/  LDC.64 R4, c[0x0][0x380] ;  /* 0x0000e000ff047b82 */ /* 0x000e220000000a00 */
[----:B------:R-:W1:Y:S01]  /*0140*/  LDCU.64 UR4, c[0x0][0x358] ;  /* 0x00006b00ff0477ac */ /* 0x000e620008000a00 */
[----:B------:R-:W-:-:S04]  /*0150*/  IMAD R2, R2, UR9, R3 ;  /* 0x0000000902027c24 */ /* 0x000fc8000f8e0203 */
[----:B------:R-:W-:-:S04]  /*0160*/  IMAD R3, R2, UR7, R7 ;  /* 0x0000000702037c24 */ /* 0x000fc8000f8e0207 */
[----:B0-----:R-:W-:-:S05]  /*0170*/  IMAD.WIDE R4, R3, 0x4, R4 ;  /* 0x0000000403047825 */ /* 0x001fca00078e0204 */
[----:B-1----:R-:W2:Y:S01]  /*0180*/  LDG.E R0, desc[UR4][R4.64] ;  /* 0x0000000404007981 */ /* 0x002ea2000c1e1900 */
[----:B------:R-:W-:Y:S01]  /*0190*/  BSSY.RECONVERGENT B0, `(.L_x_0) ;  /* 0x000000d000007945 */ /* 0x000fe20003800200 */
[----:B--2---:R-:W-:-:S04]  /*01a0*/  FADD R3, -R0, 1 ;  /* 0x3f80000000037421 */ /* 0x004fc80000000100 */
[----:B------:R-:W0:Y:S08]  /*01b0*/  MUFU.RCP R6, R3 ;  /* 0x0000000300067308 */ /* 0x000e300000001000 */
[----:B------:R-:W1:Y:S01]  /*01c0*/  FCHK P0, R0, R3 ;  /* 0x0000000300007302 */ /* 0x000e620000000000 */
[----:B0-----:R-:W-:-:S04]  /*01d0*/  FFMA R9, -R3, R6, 1 ;  /* 0x3f80000003097423 */ /* 0x001fc80000000106 */
[----:B------:R-:W-:-:S04]  /*01e0*/  FFMA R9, R6, R9, R6 ;  /* 0x0000000906097223 */ /* 0x000fc80000000006 */
[----:B------:R-:W-:-:S04]  /*01f0*/  FFMA R6, R0, R9, RZ ;  /* 0x0000000900067223 */ /* 0x000fc800000000ff */
[----:B------:R-:W-:-:S04]  /*0200*/  FFMA R8, -R3, R6, R0 ;  /* 0x0000000603087223 */ /* 0x000fc80000000100 */
[----:B------:R-:W-:Y:S01]  /*0210*/  FFMA R14, R9, R8, R6 ;  /* 0x00000008090e7223 */ /* 0x000fe20000000006 */
[----:B-1----:R-:W-:Y:S06]  /*0220*/  @!P0 BRA `(.L_x_1) ;  /* 0x00000000000c8947 */ /* 0x002fec0003800000 */
[----:B------:R-:W-:-:S07]  /*0230*/  MOV R6, 0x250 ;  /* 0x0000025000067802 */ /* 0x000fce0000000f00 */
[----:B------:R-:W-:Y:S05]  /*0240*/  CALL.REL.NOINC `($__internal_1_$__cuda_sm3x_div_rn_noftz_f32_slowpath) ;  /* 0x0000000400787944 */ /* 0x000fea0003c00000 */
[----:B------:R-:W-:-:S07]  /*0250*/  MOV R14, R0 ;  /* 0x00000000000e7202 */ /* 0x000fce0000000f00 */
.L_x_1:
[----:B------:R-:W-:Y:S05]  /*0260*/  BSYNC.RECONVERGENT B0 ;  /* 0x0000000000007941 */ /* 0x000fea0003800200 */
.L_x_0:
[----:B------:R-:W0:Y:S08]  /*0270*/  LDC.64 R8, c[0x0][0x388] ;  /* 0x0000e200ff087b82 */ /* 0x000e300000000a00 */
[----:B------:R-:W1:Y:S08]  /*0280*/  LDC.64 R10, c[0x0][0x3a0] ;  /* 0x0000e800ff0a7b82 */ /* 0x000e700000000a00 */
[----:B------:R-:W2:Y:S01]  /*0290*/  LDC.64 R12, c[0x0][0x398] ;  /* 0x0000e600ff0c7b82 */ /* 0x000ea20000000a00 */
[----:B0-----:R-:W-:-:S06]  /*02a0*/  IMAD.WIDE R8, R7, 0x4, R8 ;  /* 0x0000000407087825 */ /* 0x001fcc00078e0208 */
[----:B------:R-:W3:Y:S01]  /*02b0*/  LDG.E R8, desc[UR4][R8.64] ;  /* 0x0000000408087981 */ /* 0x000ee2000c1e1900 */
[----:B-1----:R-:W-:-:S06]  /*02c0*/  IMAD.WIDE.U32 R10, R2, 0x4, R10 ;  /* 0x00000004020a7825 */ /* 0x002fcc00078e000a */
[----:B------:R0:W3:Y:S01]  /*02d0*/  LDG.E R11, desc[UR4][R10.64] ;  /* 0x000000040a0b7981 */ /* 0x0000e2000c1e1900 */
[C---:B--2---:R-:W-:Y:S02]  /*02e0*/  IMAD.WIDE.U32 R6, R2.reuse, 0x4, R12 ;  /* 0x0000000402067825 */ /* 0x044fe400078e000c */
[----:B------:R-:W1:Y:S04]  /*02f0*/  LDC.64 R12, c[0x0][0x390] ;  /* 0x0000e400ff0c7b82 */ /* 0x000e680000000a00 */
[----:B------:R-:W2:Y:S01]  /*0300*/  LDG.E R6, desc[UR4][R6.64] ;  /* 0x0000000406067981 */ /* 0x000ea2000c1e1900 */
[----:B-1----:R-:W-:-:S06]  /*0310*/  IMAD.WIDE.U32 R2, R2, 0x4, R12 ;  /* 0x0000000402027825 */ /* 0x002fcc00078e000c */
[----:B------:R1:W4:Y:S01]  /*0320*/  LDG.E R2, desc[UR4][R2.64] ;  /* 0x0000000402027981 */ /* 0x000322000c1e1900 */
[----:B------:R-:W-:-:S05]  /*0330*/  IMAD.MOV.U32 R0, RZ, RZ, R14 ;  /* 0x000000ffff007224 */ /* 0x000fca00078e000e */
[----:B------:R-:W-:Y:S01]  /*0340*/  FSETP.GEU.AND P0, PT, R0, 1.175494350822287508e-38, PT ;  /* 0x008000000000780b */ /* 0x000fe20003f0e000 */
[----:B0-----:R-:W-:-:S12]  /*0350*/  IMAD.MOV.U32 R10, RZ, RZ, 0x3bbb989d ;  /* 0x3bbb989dff0a7424 */ /* 0x001fd800078e00ff */
[----:B------:R-:W-:-:S05]  /*0360*/  @!P0 FMUL R0, R0, 8388608 ;  /* 0x4b00000000008820 */ /* 0x000fca0000400000 */
[----:B------:R-:W-:-:S04]  /*0370*/  IADD3 R12, PT, PT, R0, -0x3f2aaaab, RZ ;  /* 0xc0d55555000c7810 */ /* 0x000fc80007ffe0ff */
[----:B------:R-:W-:Y:S01]  /*0380*/  LOP3.LUT R9, R12, 0xff800000, RZ, 0xc0, !PT ;  /* 0xff8000000c097812 */ /* 0x000fe200078ec0ff */
[----:B------:R-:W-:Y:S01]  /*0390*/  HFMA2 R12, -RZ, RZ, 3.7421875, 0 ;  /* 0x437c0000ff0c7431 */ /* 0x000fe200000001ff */
[----:B------:R-:W-:Y:S01]  /*03a0*/  BSSY.RECONVERGENT B0, `(.L_x_2) ;  /* 0x000002e000007945 */ /* 0x000fe20003800200 */
[----:B---3--:R-:W-:Y:S01]  /*03b0*/  FADD R13, R8, -R11 ;  /* 0x8000000b080d7221 */ /* 0x008fe20000000000 */
[----:B------:R-:W-:-:S03]  /*03c0*/  IMAD.MOV.U32 R8, RZ, RZ, 0x3e055027 ;  /* 0x3e055027ff087424 */ /* 0x000fc600078e00ff */
[----:B--2---:R-:W-:Y:S01]  /*03d0*/  FMUL R13, R6, R13 ;  /* 0x0000000d060d7220 */ /* 0x004fe20000400000 */
[----:B------:R-:W-:-:S03]  /*03e0*/  IADD3 R6, PT, PT, R0, -R9, RZ ;  /* 0x8000000900067210 */ /* 0x000fc60007ffe0ff */
[----:B-1----:R-:W-:Y:S02]  /*03f0*/  FFMA.SAT R3, R13, R10, 0.5 ;  /* 0x3f0000000d037423 */ /* 0x002fe4000000200a */
[----:B------:R-:W-:Y:S02]  /*0400*/  FADD R7, R6, -1 ;  /* 0xbf80000006077421 */ /* 0x000fe40000000000 */
[----:B------:R-:W-:Y:S02]  /*0410*/  FFMA.RM R3, R3, R12, 12582913 ;  /* 0x4b40000103037423 */ /* 0x000fe4000000400c */
[----:B------:R-:W-:Y:S02]  /*0420*/  FFMA R6, R7, -R8, 0.14084610342979431152 ;  /* 0x3e1039f607067423 */ /* 0x000fe40000000808 */
[----:B------:R-:W-:Y:S02]  /*0430*/  FADD R8, R3, -12583039 ;  /* 0xcb40007f03087421 */ /* 0x000fe40000000000 */
[----:B------:R-:W-:-:S02]  /*0440*/  FFMA R6, R7, R6, -0.12148627638816833496 ;  /* 0xbdf8cdcc07067423 */ /* 0x000fc40000000006 */
[----:B------:R-:W-:Y:S02]  /*0450*/  FFMA R8, R13, 1.4426950216293334961, -R8 ;  /* 0x3fb8aa3b0d087823 */ /* 0x000fe40000000808 */
[----:B------:R-:W-:Y:S02]  /*0460*/  FFMA R6, R7, R6, 0.13980610668659210205 ;  /* 0x3e0f295507067423 */ /* 0x000fe40000000006 */
[----:B------:R-:W-:Y:S02]  /*0470*/  FFMA R13, R13, 1.925963033500011079e-08, R8 ;  /* 0x32a570600d0d7823 */ /* 0x000fe40000000008 */
[----:B------:R-:W-:-:S04]  /*0480*/  FFMA R6, R7, R6, -0.16684235632419586182 ;  /* 0xbe2ad8b907067423 */ /* 0x000fc80000000006 */
[----:B------:R-:W0:Y:S01]  /*0490*/  MUFU.EX2 R13, R13 ;  /* 0x0000000d000d7308 */ /* 0x000e220000000800 */
[----:B------:R-:W-:-:S04]  /*04a0*/  FFMA R6, R7, R6, 0.20012299716472625732 ;  /* 0x3e4ced0b07067423 */ /* 0x000fc80000000006 */
[----:B------:R-:W-:Y:S01]  /*04b0*/  FFMA R6, R7, R6, -0.24999669194221496582 ;  /* 0xbe7fff2207067423 */ /* 0x000fe20000000006 */
[----:B------:R-:W-:-:S03]  /*04c0*/  IMAD.SHL.U32 R10, R3, 0x800000, RZ ;  /* 0x00800000030a7824 */ /* 0x000fc600078e00ff */
[----:B------:R-:W-:-:S04]  /*04d0*/  FFMA R6, R7, R6, 0.33333182334899902344 ;  /* 0x3eaaaa7807067423 */ /* 0x000fc80000000006 */
[----:B------:R-:W-:Y:S01]  /*04e0*/  FFMA R8, R7, R6, -0.5 ;  /* 0xbf00000007087423 */ /* 0x000fe20000000006 */
[----:B------:R-:W-:Y:S01]  /*04f0*/  I2FP.F32.S32 R6, R9 ;  /* 0x0000000900067245 */ /* 0x000fe20000201400 */
[----:B0-----:R-:W-:Y:S01]  /*0500*/  FMUL R9, R10, R13 ;  /* 0x0000000d0a097220 */ /* 0x001fe20000400000 */
[----:B------:R-:W-:-:S03]  /*0510*/  FSEL R3, RZ, -23, P0 ;  /* 0xc1b80000ff037808 */ /* 0x000fc60000000000 */
[----:B----4-:R-:W-:Y:S01]  /*0520*/  FMUL R2, R2, R9 ;  /* 0x0000000902027220 */ /* 0x010fe20000400000 */
[----:B------:R-:W-:Y:S01]  /*0530*/  ISETP.GT.U32.AND P0, PT, R0, 0x7f7fffff, PT ;  /* 0x7f7fffff0000780c */ /* 0x000fe20003f04070 */
[----:B------:R-:W-:Y:S02]  /*0540*/  FFMA R3, R6, 1.1920928955078125e-07, R3 ;  /* 0x3400000006037823 */ /* 0x000fe40000000003 */
[----:B------:R-:W-:Y:S02]  /*0550*/  VIADD R6, R2, 0xf3000000 ;  /* 0xf300000002067836 */ /* 0x000fe40000000000 */
[C---:B------:R-:W-:Y:S01]  /*0560*/  FMUL R8, R7.reuse, R8 ;  /* 0x0000000807087220 */ /* 0x040fe20000400000 */
[----:B------:R-:W-:Y:S02]  /*0570*/  MOV R9, 0x7f800000 ;  /* 0x7f80000000097802 */ /* 0x000fe40000000f00 */
[----:B------:R-:W-:Y:S01]  /*0580*/  ISETP.GT.U32.AND P1, PT, R6, 0x727fffff, PT ;  /* 0x727fffff0600780c */ /* 0x000fe20003f24070 */
[----:B------:R-:W-:-:S02]  /*0590*/  FFMA R8, R7, R8, R7 ;  /* 0x0000000807087223 */ /* 0x000fc40000000007 */
[----:B------:R0:W1:Y:S02]  /*05a0*/  MUFU.RSQ R7, R2 ;  /* 0x0000000200077308 */ /* 0x0000640000001400 */
[----:B------:R-:W-:Y:S01]  /*05b0*/  FFMA R3, R3, 0.69314718246459960938, R8 ;  /* 0x3f31721803037823 */ /* 0x000fe20000000008 */
[C---:B------:R-:W-:Y:S01]  /*05c0*/  @P0 FFMA R3, R0.reuse, R9, +INF ;  /* 0x7f80000000030423 */ /* 0x040fe20000000009 */
[----:B------:R-:W-:-:S03]  /*05d0*/  FSETP.NEU.AND P0, PT, R0, RZ, PT ;  /* 0x000000ff0000720b */ /* 0x000fc60003f0d000 */
[----:B------:R-:W-:-:S05]  /*05e0*/  FMUL R3, R3, 0.55132901668548583984 ;  /* 0x3f0d23e603037820 */ /* 0x000fca0000400000 */
[----:B------:R-:W-:Y:S01]  /*05f0*/  FSEL R11, R3, -INF , P0 ;  /* 0xff800000030b7808 */ /* 0x000fe20000000000 */
[----:B0-----:R-:W-:Y:S06]  /*0600*/  @!P1 BRA `(.L_x_3) ;  /* 0x00000000000c9947 */ /* 0x001fec0003800000 */
[----:B------:R-:W-:-:S07]  /*0610*/  MOV R9, 0x630 ;  /* 0x0000063000097802 */ /* 0x000fce0000000f00 */
[----:B-1----:R-:W-:Y:S05]  /*0620*/  CALL.REL.NOINC `($__internal_0_$__cuda_sm20_sqrt_rn_f32_slowpath) ;  /* 0x0000000000247944 */ /* 0x002fea0003c00000 */
[----:B------:R-:W-:Y:S05]  /*0630*/  BRA `(.L_x_4) ;  /* 0x0000000000107947 */ /* 0x000fea0003800000 */
.L_x_3:
[----:B-1----:R-:W-:Y:S01]  /*0640*/  FMUL.FTZ R3, R2, R7 ;  /* 0x0000000702037220 */ /* 0x002fe20000410000 */
[----:B------:R-:W-:-:S03]  /*0650*/  FMUL.FTZ R7, R7, 0.5 ;  /* 0x3f00000007077820 */ /* 0x000fc60000410000 */
[----:B------:R-:W-:-:S04]  /*0660*/  FFMA R0, -R3, R3, R2 ;  /* 0x0000000303007223 */ /* 0x000fc80000000102 */
[----:B------:R-:W-:-:S07]  /*0670*/  FFMA R0, R0, R7, R3 ;  /* 0x0000000700007223 */ /* 0x000fce0000000003 */
.L_x_4:
[----:B------:R-:W-:Y:S05]  /*0680*/  BSYNC.RECONVERGENT B0 ;  /* 0x0000000000007941 */ /* 0x000fea0003800200 */
.L_x_2:
[----:B------:R-:W-:-:S05]  /*0690*/  FMUL R3, R11, R0 ;  /* 0x000000000b037220 */ /* 0x000fca0000400000 */
[----:B------:R-:W-:Y:S01]  /*06a0*/  STG.E desc[UR4][R4.64], R3 ;  /* 0x0000000304007986 */ /* 0x000fe2000c101904 */
[----:B------:R-:W-:Y:S05]  /*06b0*/  EXIT ;  /* 0x000000000000794d */ /* 0x000fea0003800000 */
        .weak           $__internal_0_$__cuda_sm20_sqrt_rn_f32_slowpath
        .type           $__internal_0_$__cuda_sm20_sqrt_rn_f32_slowpath,@function
        .size           $__internal_0_$__cuda_sm20_sqrt_rn_f32_slowpath,($__internal_1_$__cuda_sm3x_div_rn_noftz_f32_slowpath - $__internal_0_$__cuda_sm20_sqrt_rn_f32_slowpath)
$__internal_0_$__cuda_sm20_sqrt_rn_f32_slowpath:
[----:B------:R-:W-:-:S13]  /*06c0*/  LOP3.LUT P0, RZ, R2, 0x7fffffff, RZ, 0xc0, !PT ;  /* 0x7fffffff02ff7812 */ /* 0x000fda000780c0ff */
[----:B------:R-:W-:Y:S05]  /*06d0*/  @!P0 BRA `(.L_x_5) ;  /* 0x0000000000448947 */ /* 0x000fea0003800000 */
[----:B------:R-:W-:Y:S02]  /*06e0*/  FSETP.GEU.FTZ.AND P0, PT, R2, RZ, PT ;  /* 0x000000ff0200720b */ /* 0x000fe40003f1e000 */
[----:B------:R-:W-:-:S11]  /*06f0*/  MOV R0, R2 ;  /* 0x0000000200007202 */ /* 0x000fd60000000f00 */
[----:B------:R-:W-:Y:S01]  /*0700*/  @!P0 IMAD.MOV.U32 R2, RZ, RZ, 0x7fffffff ;  /* 0x7fffffffff028424 */ /* 0x000fe200078e00ff */
[----:B------:R-:W-:Y:S06]  /*0710*/  @!P0 BRA `(.L_x_5) ;  /* 0x0000000000348947 */ /* 0x000fec0003800000 */
[----:B------:R-:W-:-:S13]  /*0720*/  FSETP.GTU.FTZ.AND P0, PT, |R0|, +INF , PT ;  /* 0x7f8000000000780b */ /* 0x000fda0003f1c200 */
[----:B------:R-:W-:Y:S01]  /*0730*/  @P0 FADD.FTZ R2, R0, 1 ;  /* 0x3f80000000020421 */ /* 0x000fe20000010000 */
[----:B------:R-:W-:Y:S06]  /*0740*/  @P0 BRA `(.L_x_5) ;  /* 0x0000000000280947 */ /* 0x000fec0003800000 */
[----:B------:R-:W-:-:S13]  /*0750*/  FSETP.NEU.FTZ.AND P0, PT, |R0|, +INF , PT ;  /* 0x7f8000000000780b */ /* 0x000fda0003f1d200 */
[----:B------:R-:W-:-:S04]  /*0760*/  @P0 FFMA R3, R0, 1.84467440737095516160e+19, RZ ;  /* 0x5f80000000030823 */ /* 0x000fc800000000ff */
[----:B------:R-:W0:Y:S02]  /*0770*/  @P0 MUFU.RSQ R2, R3 ;  /* 0x0000000300020308 */ /* 0x000e240000001400 */
[----:B0-----:R-:W-:Y:S01]  /*0780*/  @P0 FMUL.FTZ R6, R3, R2 ;  /* 0x0000000203060220 */ /* 0x001fe20000410000 */
[----:B------:R-:W-:Y:S01]  /*0790*/  @P0 FMUL.FTZ R8, R2, 0.5 ;  /* 0x3f00000002080820 */ /* 0x000fe20000410000 */
[----:B------:R-:W-:Y:S02]  /*07a0*/  @!P0 MOV R2, R0 ;  /* 0x0000000000028202 */ /* 0x000fe40000000f00 */
[----:B------:R-:W-:-:S04]  /*07b0*/  @P0 FADD.FTZ R7, -R6, -RZ ;  /* 0x800000ff06070221 */ /* 0x000fc80000010100 */
[----:B------:R-:W-:-:S04]  /*07c0*/  @P0 FFMA R7, R6, R7, R3 ;  /* 0x0000000706070223 */ /* 0x000fc80000000003 */
[----:B------:R-:W-:-:S04]  /*07d0*/  @P0 FFMA R7, R7, R8, R6 ;  /* 0x0000000807070223 */ /* 0x000fc80000000006 */
[----:B------:R-:W-:-:S07]  /*07e0*/  @P0 FMUL.FTZ R2, R7, 2.3283064365386962891e-10 ;  /* 0x2f80000007020820 */ /* 0x000fce0000410000 */
.L_x_5:
[----:B------:R-:W-:Y:S01]  /*07f0*/  IMAD.MOV.U32 R0, RZ, RZ, R2 ;  /* 0x000000ffff007224 */ /* 0x000fe200078e0002 */
[----:B------:R-:W-:Y:S01]  /*0800*/  MOV R2, R9 ;  /* 0x0000000900027202 */ /* 0x000fe20000000f00 */
[----:B------:R-:W-:-:S04]  /*0810*/  IMAD.MOV.U32 R3, RZ, RZ, 0x0 ;  /* 0x00000000ff037424 */ /* 0x000fc800078e00ff */
[----:B------:R-:W-:Y:S05]  /*0820*/  RET.REL.NODEC R2 `(_Z14diffRev_kernelPfS_S_S_S_iii) ;  /* 0xfffffff402f47950 */ /* 0x000fea0003c3ffff */
        .weak           $__internal_1_$__cuda_sm3x_div_rn_noftz_f32_slowpath
        .type           $__internal_1_$__cuda_sm3x_div_rn_noftz_f32_slowpath,@function
        .size           $__internal_1_$__cuda_sm3x_div_rn_noftz_f32_slowpath,(.L_x_166 - $__internal_1_$__cuda_sm3x_div_rn_noftz_f32_slowpath)
$__internal_1_$__cuda_sm3x_div_rn_noftz_f32_slowpath:
[--C-:B------:R-:W-:Y:S01]  /*0830*/  SHF.R.U32.HI R9, RZ, 0x17, R3.reuse ;  /* 0x00000017ff097819 */ /* 0x100fe20000011603 */
[----:B------:R-:W-:Y:S01]  /*0840*/  BSSY.RECONVERGENT B1, `(.L_x_6) ;  /* 0x0000064000017945 */ /* 0x000fe20003800200 */
[----:B------:R-:W-:Y:S01]  /*0850*/  SHF.R.U32.HI R8, RZ, 0x17, R0 ;  /* 0x00000017ff087819 */ /* 0x000fe20000011600 */
[----:B------:R-:W-:Y:S01]  /*0860*/  IMAD.MOV.U32 R12, RZ, RZ, R3 ;  /* 0x000000ffff0c7224 */ /* 0x000fe200078e0003 */
[----:B------:R-:W-:Y:S02]  /*0870*/  LOP3.LUT R9, R9, 0xff, RZ, 0xc0, !PT ;  /* 0x000000ff09097812 */ /* 0x000fe400078ec0ff */
[----:B------:R-:W-:Y:S02]  /*0880*/  LOP3.LUT R10, R8, 0xff, RZ, 0xc0, !PT ;  /* 0x000000ff080a7812 */ /* 0x000fe400078ec0ff */
[----:B------:R-:W-:Y:S02]  /*0890*/  IADD3 R14, PT, PT, R9, -0x1, RZ ;  /* 0xffffffff090e7810 */ /* 0x000fe40007ffe0ff */
[----:B------:R-:W-:Y:S01]  /*08a0*/  MOV R11, R0 ;  /* 0x00000000000b7202 */ /* 0x000fe20000000f00 */
[----:B------:R-:W-:Y:S01]  /*08b0*/  VIADD R13, R10, 0xffffffff ;  /* 0xffffffff0a0d7836 */ /* 0x000fe20000000000 */
[----:B------:R-:W-:-:S04]  /*08c0*/  ISETP.GT.U32.AND P0, PT, R14, 0xfd, PT ;  /* 0x000000fd0e00780c */ /* 0x000fc80003f04070 */
[----:B------:R-:W-:-:S13]  /*08d0*/  ISETP.GT.U32.OR P0, PT, R13, 0xfd, P0 ;  /* 0x000000fd0d00780c */ /* 0x000fda0000704470 */
[----:B------:R-:W-:Y:S01]  /*08e0*/  @!P0 MOV R8, RZ ;  /* 0x000000ff00088202 */ /* 0x000fe20000000f00 */
[----:B------:R-:W-:Y:S06]  /*08f0*/  @!P0 BRA `(.L_x_7) ;  /* 0x00000000005c8947 */ /* 0x000fec0003800000 */
[----:B------:R-:W-:Y:S02]  /*0900*/  FSETP.GTU.FTZ.AND P0, PT, |R0|, +INF , PT ;  /* 0x7f8000000000780b */ /* 0x000fe40003f1c200 */
[----:B------:R-:W-:-:S04]  /*0910*/  FSETP.GTU.FTZ.AND P1, PT, |R3|, +INF , PT ;  /* 0x7f8000000300780b */ /* 0x000fc80003f3c200 */
[----:B------:R-:W-:-:S13]  /*0920*/  PLOP3.LUT P0, PT, P0, P1, PT, 0xf8, 0x8f ;  /* 0x00000000008f781c */ /* 0x000fda0000703f70 */
[----:B------:R-:W-:Y:S05]  /*0930*/  @P0 BRA `(.L_x_8) ;  /* 0x00000004004c0947 */ /* 0x000fea0003800000 */
[----:B------:R-:W-:-:S13]  /*0940*/  LOP3.LUT P0, RZ, R12, 0x7fffffff, R11, 0xc8, !PT ;  /* 0x7fffffff0cff7812 */ /* 0x000fda000780c80b */
[----:B------:R-:W-:Y:S05]  /*0950*/  @!P0 BRA `(.L_x_9) ;  /* 0x00000004003c8947 */ /* 0x000fea0003800000 */
[C---:B------:R-:W-:Y:S02]  /*0960*/  FSETP.NEU.FTZ.AND P2, PT, |R0|.reuse, +INF , PT ;  /* 0x7f8000000000780b */ /* 0x040fe40003f5d200 */
[----:B------:R-:W-:Y:S02]  /*0970*/  FSETP.NEU.FTZ.AND P1, PT, |R3|, +INF , PT ;  /* 0x7f8000000300780b */ /* 0x000fe40003f3d200 */
[----:B------:R-:W-:-:S11]  /*0980*/  FSETP.NEU.FTZ.AND P0, PT, |R0|, +INF , PT ;  /* 0x7f8000000000780b */ /* 0x000fd60003f1d200 */
[----:B------:R-:W-:Y:S05]  /*0990*/  @!P1 BRA !P2, `(.L_x_9) ;  /* 0x00000004002c9947 */ /* 0x000fea0005000000 */
[----:B------:R-:W-:-:S04]  /*09a0*/  LOP3.LUT P2, RZ, R11, 0x7fffffff, RZ, 0xc0, !PT ;  /* 0x7fffffff0bff7812 */ /* 0x000fc8000784c0ff */
[----:B------:R-:W-:-:S13]  /*09b0*/  PLOP3.LUT P1, PT, P1, P2, PT, 0x2f, 0xf2 ;  /* 0x0000000000f2781c */ /* 0x000fda0000f24577 */
[----:B------:R-:W-:Y:S05]  /*09c0*/  @P1 BRA `(.L_x_10) ;  /* 0x0000000400181947 */ /* 0x000fea0003800000 */
[----:B------:R-:W-:-:S04]  /*09d0*/  LOP3.LUT P1, RZ, R12, 0x7fffffff, RZ, 0xc0, !PT ;  /* 0x7fffffff0cff7812 */ /* 0x000fc8000782c0ff */
[----:B------:R-:W-:-:S13]  /*09e0*/  PLOP3.LUT P0, PT, P0, P1, PT, 0x2f, 0xf2 ;  /* 0x0000000000f2781c */ /* 0x000fda0000702577 */
[----:B------:R-:W-:Y:S05]  /*09f0*/  @P0 BRA `(.L_x_11) ;  /* 0x0000000400000947 */ /* 0x000fea0003800000 */
[----:B------:R-:W-:Y:S02]  /*0a00*/  ISETP.GE.AND P0, PT, R13, RZ, PT ;  /* 0x000000ff0d00720c */ /* 0x000fe40003f06270 */
[----:B------:R-:W-:-:S11]  /*0a10*/  ISETP.GE.AND P1, PT, R14, RZ, PT ;  /* 0x000000ff0e00720c */ /* 0x000fd60003f26270 */
[----:B------:R-:W-:Y:S01]  /*0a20*/  @P0 IMAD.MOV.U32 R8, RZ, RZ, RZ ;  /* 0x000000ffff080224 */ /* 0x000fe200078e00ff */
[----:B------:R-:W-:Y:S01]  /*0a30*/  @!P0 MOV R8, 0xffffffc0 ;  /* 0xffffffc000088802 */ /* 0x000fe20000000f00 */
[----:B------:R-:W-:Y:S01]  /*0a40*/  @!P0 FFMA R11, R0, 1.84467440737095516160e+19, RZ ;  /* 0x5f800000000b8823 */ /* 0x000fe200000000ff */
[----:B------:R-:W-:-:S03]  /*0a50*/  @!P1 FFMA R12, R3, 1.84467440737095516160e+19, RZ ;  /* 0x5f800000030c9823 */ /* 0x000fc600000000ff */
[----:B------:R-:W-:-:S07]  /*0a60*/  @!P1 VIADD R8, R8, 0x40 ;  /* 0x0000004008089836 */ /* 0x000fce0000000000 */
.L_x_7:
[----:B------:R-:W-:Y:S01]  /*0a70*/  LEA R3, R9, 0xc0800000, 0x17 ;  /* 0xc080000009037811 */ /* 0x000fe200078eb8ff */
[----:B------:R-:W-:Y:S01]  /*0a80*/  BSSY.RECONVERGENT B2, `(.L_x_12) ;  /* 0x0000036000027945 */ /* 0x000fe20003800200 */
[----:B------:R-:W-:Y:S02]  /*0a90*/  IADD3 R10, PT, PT, R10, -0x7f, RZ ;  /* 0xffffff810a0a7810 */ /* 0x000fe40007ffe0ff */
[----:B------:R-:W-:Y:S02]  /*0aa0*/  IADD3 R3, PT, PT, -R3, R12, RZ ;  /* 0x0000000c03037210 */ /* 0x000fe40007ffe1ff */
[C---:B------:R-:W-:Y:S01]  /*0ab0*/  IADD3 R9, PT, PT, R10.reuse, 0x7f, -R9 ;  /* 0x0000007f0a097810 */ /* 0x040fe20007ffe809 */
[----:B------:R-:W-:Y:S01]  /*0ac0*/  IMAD R0, R10, -0x800000, R11 ;  /* 0xff8000000a007824 */ /* 0x000fe200078e020b */
[----:B------:R-:W0:Y:S01]  /*0ad0*/  MUFU.RCP R12, R3 ;  /* 0x00000003000c7308 */ /* 0x000e220000001000 */
[----:B------:R-:W-:Y:S02]  /*0ae0*/  FADD.FTZ R13, -R3, -RZ ;  /* 0x800000ff030d7221 */ /* 0x000fe40000010100 */
[----:B------:R-:W-:-:S02]  /*0af0*/  IMAD.IADD R9, R9, 0x1, R8 ;  /* 0x0000000109097824 */ /* 0x000fc400078e0208 */
[----:B0-----:R-:W-:-:S04]  /*0b00*/  FFMA R15, R12, R13, 1 ;  /* 0x3f8000000c0f7423 */ /* 0x001fc8000000000d */
[----:B------:R-:W-:-:S04]  /*0b10*/  FFMA R14, R12, R15, R12 ;  /* 0x0000000f0c0e7223 */ /* 0x000fc8000000000c */
[----:B------:R-:W-:-:S04]  /*0b20*/  FFMA R11, R0, R14, RZ ;  /* 0x0000000e000b7223 */ /* 0x000fc800000000ff */
[----:B------:R-:W-:-:S04]  /*0b30*/  FFMA R12, R13, R11, R0 ;  /* 0x0000000b0d0c7223 */ /* 0x000fc80000000000 */
[----:B------:R-:W-:-:S04]  /*0b40*/  FFMA R11, R14, R12, R11 ;  /* 0x0000000c0e0b7223 */ /* 0x000fc8000000000b */
[----:B------:R-:W-:-:S04]  /*0b50*/  FFMA R12, R13, R11, R0 ;  /* 0x0000000b0d0c7223 */ /* 0x000fc80000000000 */
[----:B------:R-:W-:-:S05]  /*0b60*/  FFMA R0, R14, R12, R11 ;  /* 0x0000000c0e007223 */ /* 0x000fca000000000b */
[----:B------:R-:W-:-:S04]  /*0b70*/  SHF.R.U32.HI R3, RZ, 0x17, R0 ;  /* 0x00000017ff037819 */ /* 0x000fc80000011600 */
[----:B------:R-:W-:-:S04]  /*0b80*/  LOP3.LUT R3, R3, 0xff, RZ, 0xc0, !PT ;  /* 0x000000ff03037812 */ /* 0x000fc800078ec0ff */
[----:B------:R-:W-:-:S04]  /*0b90*/  IADD3 R13, PT, PT, R3, R9, RZ ;  /* 0x00000009030d7210 */ /* 0x000fc80007ffe0ff */
[----:B------:R-:W-:-:S04]  /*0ba0*/  IADD3 R3, PT, PT, R13, -0x1, RZ ;  /* 0xffffffff0d037810 */ /* 0x000fc80007ffe0ff */
[----:B------:R-:W-:-:S13]  /*0bb0*/  ISETP.GE.U32.AND P0, PT, R3, 0xfe, PT ;  /* 0x000000fe0300780c */ /* 0x000fda0003f06070 */
[----:B------:R-:W-:Y:S05]  /*0bc0*/  @!P0 BRA `(.L_x_13) ;  /* 0x0000000000808947 */ /* 0x000fea0003800000 */
[----:B------:R-:W-:-:S13]  /*0bd0*/  ISETP.GT.AND P0, PT, R13, 0xfe, PT ;  /* 0x000000fe0d00780c */ /* 0x000fda0003f04270 */
[----:B------:R-:W-:Y:S05]  /*0be0*/  @P0 BRA `(.L_x_14) ;  /* 0x00000000006c0947 */ /* 0x000fea0003800000 */
[----:B------:R-:W-:-:S13]  /*0bf0*/  ISETP.GE.AND P0, PT, R13, 0x1, PT ;  /* 0x000000010d00780c */ /* 0x000fda0003f06270 */
[----:B------:R-:W-:Y:S05]  /*0c00*/  @P0 BRA `(.L_x_15) ;  /* 0x0000000000740947 */ /* 0x000fea0003800000 */
[----:B------:R-:W-:Y:S02]  /*0c10*/  ISETP.GE.AND P0, PT, R13, -0x18, PT ;  /* 0xffffffe80d00780c */ /* 0x000fe40003f06270 */
[----:B------:R-:W-:-:S11]  /*0c20*/  LOP3.LUT R0, R0, 0x80000000, RZ, 0xc0, !PT ;  /* 0x8000000000007812 */ /* 0x000fd600078ec0ff */
[----:B------:R-:W-:Y:S05]  /*0c30*/  @!P0 BRA `(.L_x_15) ;  /* 0x0000000000688947 */ /* 0x000fea0003800000 */
[CCC-:B------:R-:W-:Y:S01]  /*0c40*/  FFMA.RZ R3, R14.reuse, R12.reuse, R11.reuse ;  /* 0x0000000c0e037223 */ /* 0x1c0fe2000000c00b */
[C---:B------:R-:W-:Y:S02]  /*0c50*/  VIADD R10, R13.reuse, 0x20 ;  /* 0x000000200d0a7836 */ /* 0x040fe40000000000 */
[CCC-:B------:R-:W-:Y:S01]  /*0c60*/  FFMA.RM R8, R14.reuse, R12.reuse, R11.reuse ;  /* 0x0000000c0e087223 */ /* 0x1c0fe2000000400b */
[----:B------:R-:W-:Y:S02]  /*0c70*/  ISETP.NE.AND P2, PT, R13, RZ, PT ;  /* 0x000000ff0d00720c */ /* 0x000fe40003f45270 */
[----:B------:R-:W-:Y:S01]  /*0c80*/  LOP3.LUT R9, R3, 0x7fffff, RZ, 0xc0, !PT ;  /* 0x007fffff03097812 */ /* 0x000fe200078ec0ff */
[----:B------:R-:W-:Y:S01]  /*0c90*/  FFMA.RP R3, R14, R12, R11 ;  /* 0x0000000c0e037223 */ /* 0x000fe2000000800b */
[----:B------:R-:W-:Y:S02]  /*0ca0*/  ISETP.NE.AND P1, PT, R13, RZ, PT ;  /* 0x000000ff0d00720c */ /* 0x000fe40003f25270 */
[----:B------:R-:W-:-:S02]  /*0cb0*/  LOP3.LUT R9, R9, 0x800000, RZ, 0xfc, !PT ;  /* 0x0080000009097812 */ /* 0x000fc400078efcff */
[----:B------:R-:W-:Y:S02]  /*0cc0*/  IADD3 R11, PT, PT, -R13, RZ, RZ ;  /* 0x000000ff0d0b7210 */ /* 0x000fe40007ffe1ff */
[----:B------:R-:W-:Y:S02]  /*0cd0*/  SHF.L.U32 R10, R9, R10, RZ ;  /* 0x0000000a090a7219 */ /* 0x000fe400000006ff */
[----:B------:R-:W-:Y:S02]  /*0ce0*/  FSETP.NEU.FTZ.AND P0, PT, R3, R8, PT ;  /* 0x000000080300720b */ /* 0x000fe40003f1d000 */
[----:B------:R-:W-:Y:S02]  /*0cf0*/  SEL R8, R11, RZ, P2 ;  /* 0x000000ff0b087207 */ /* 0x000fe40001000000 */
[----:B------:R-:W-:Y:S02]  /*0d00*/  ISETP.NE.AND P1, PT, R10, RZ, P1 ;  /* 0x000000ff0a00720c */ /* 0x000fe40000f25270 */
[----:B------:R-:W-:-:S02]  /*0d10*/  SHF.R.U32.HI R8, RZ, R8, R9 ;  /* 0x00000008ff087219 */ /* 0x000fc40000011609 */
[----:B------:R-:W-:Y:S02]  /*0d20*/  PLOP3.LUT P0, PT, P0, P1, PT, 0xf8, 0x8f ;  /* 0x00000000008f781c */ /* 0x000fe40000703f70 */
[----:B------:R-:W-:Y:S02]  /*0d30*/  SHF.R.U32.HI R10, RZ, 0x1, R8 ;  /* 0x00000001ff0a7819 */ /* 0x000fe40000011608 */
[----:B------:R-:W-:-:S04]  /*0d40*/  SEL R3, RZ, 0x1, !P0 ;  /* 0x00000001ff037807 */ /* 0x000fc80004000000 */
[----:B------:R-:W-:-:S04]  /*0d50*/  LOP3.LUT R3, R3, 0x1, R10, 0xf8, !PT ;  /* 0x0000000103037812 */ /* 0x000fc800078ef80a */
[----:B------:R-:W-:-:S04]  /*0d60*/  LOP3.LUT R3, R3, R8, RZ, 0xc0, !PT ;  /* 0x0000000803037212 */ /* 0x000fc800078ec0ff */
[----:B------:R-:W-:-:S04]  /*0d70*/  IADD3 R3, PT, PT, R10, R3, RZ ;  /* 0x000000030a037210 */ /* 0x000fc80007ffe0ff */
[----:B------:R-:W-:Y:S01]  /*0d80*/  LOP3.LUT R0, R3, R0, RZ, 0xfc, !PT ;  /* 0x0000000003007212 */ /* 0x000fe200078efcff */
[----:B------:R-:W-:Y:S06]  /*0d90*/  BRA `(.L_x_15) ;  /* 0x0000000000107947 */ /* 0x000fec0003800000 */
.L_x_14:
[----:B------:R-:W-:-:S04]  /*0da0*/  LOP3.LUT R0, R0, 0x80000000, RZ, 0xc0, !PT ;  /* 0x8000000000007812 */ /* 0x000fc800078ec0ff */
[----:B------:R-:W-:Y:S01]  /*0db0*/  LOP3.LUT R0, R0, 0x7f800000, RZ, 0xfc, !PT ;  /* 0x7f80000000007812 */ /* 0x000fe200078efcff */
[----:B------:R-:W-:Y:S06]  /*0dc0*/  BRA `(.L_x_15) ;  /* 0x0000000000047947 */ /* 0x000fec0003800000 */
.L_x_13:
[----:B------:R-:W-:-:S07]  /*0dd0*/  IMAD R0, R9, 0x800000, R0 ;  /* 0x0080000009007824 */ /* 0x000fce00078e0200 */
.L_x_15:
[----:B------:R-:W-:Y:S05]  /*0de0*/  BSYNC.RECONVERGENT B2 ;  /* 0x0000000000027941 */ /* 0x000fea0003800200 */
.L_x_12:
[----:B------:R-:W-:Y:S05]  /*0df0*/  BRA `(.L_x_16) ;  /* 0x0000000000207947 */ /* 0x000fea0003800000 */
.L_x_11:
[----:B------:R-:W-:-:S04]  /*0e00*/  LOP3.LUT R0, R12, 0x80000000, R11, 0x48, !PT ;  /* 0x800000000c007812 */ /* 0x000fc800078e480b */
[----:B------:R-:W-:Y:S01]  /*0e10*/  LOP3.LUT R0, R0, 0x7f800000, RZ, 0xfc, !PT ;  /* 0x7f80000000007812 */ /* 0x000fe200078efcff */
[----:B------:R-:W-:Y:S06]  /*0e20*/  BRA `(.L_x_16) ;  /* 0x0000000000147947 */ /* 0x000fec0003800000 */
.L_x_10:
[----:B------:R-:W-:Y:S01]  /*0e30*/  LOP3.LUT R0, R12, 0x80000000, R11, 0x48, !PT ;  /* 0x800000000c007812 */ /* 0x000fe200078e480b */
[----:B------:R-:W-:Y:S06]  /*0e40*/  BRA `(.L_x_16) ;  /* 0x00000000000c7947 */ /* 0x000fec0003800000 */
.L_x_9:
[----:B------:R-:W0:Y:S01]  /*0e50*/  MUFU.RSQ R0, -QNAN ;  /* 0xffc0000000007908 */ /* 0x000e220000001400 */
[----:B------:R-:W-:Y:S05]  /*0e60*/  BRA `(.L_x_16) ;  /* 0x0000000000047947 */ /* 0x000fea0003800000 */
.L_x_8:
[----:B------:R-:W-:-:S07]  /*0e70*/  FADD.FTZ R0, R0, R3 ;  /* 0x0000000300007221 */ /* 0x000fce0000010000 */
.L_x_16:
[----:B------:R-:W-:Y:S05]  /*0e80*/  BSYNC.RECONVERGENT B1 ;  /* 0x0000000000017941 */ /* 0x000fea0003800200 */
.L_x_6:
[----:B------:R-:W-:Y:S01]  /*0e90*/  HFMA2 R9, -RZ, RZ, 0, 0 ;  /* 0x00000000ff097431 */ /* 0x000fe200000001ff */
[----:B------:R-:W-:-:S04]  /*0ea0*/  MOV R8, R6 ;  /* 0x0000000600087202 */ /* 0x000fc80000000f00 */
[----:B0-----:R-:W-:Y:S05]  /*0eb0*/  RET.REL.NODEC R8 `(_Z14diffRev_kernelPfS_S_S_S_iii) ;  /* 0xfffffff008507950 */ /* 0x001fea0003c3ffff */
.L_x_17:
[----:B------:R-:W-:-:S00]  /*0ec0*/  BRA `(.L_x_17) ;  /* 0xfffffffc00fc7947 */ /* 0x000fc0000383ffff */
[----:B------:R-:W-:-:S00]  /*0ed0*/  NOP ;  /* 0x0000000000007918 */ /* 0x000fc00000000000 */
        /* <DEDUP_REMOVED lines=10> */
.L_x_166:


//--------------------- .text._Z14envPred_kernelPfS_S_S_iiiffffffffff --------------------------
	.section	.text._Z14envPred_kernelPfS_S_S_iiiffffffffff,"ax",@progbits
	.align	128
        .global         _Z14envPred_kernelPfS_S_S_iiiffffffffff
        .type           _Z14envPred_kernelPfS_S_S_iiiffffffffff,@function
        .size           _Z14envPred_kernelPfS_S_S_iiiffffffffff,(.L_x_168 - _Z14envPred_kernelPfS_S_S_iiiffffffffff)
        .other          _Z14envPred_kernelPfS_S_S_iiiffffffffff,@"STO_CUDA_ENTRY STV_DEFAULT"
_Z14envPred_kernelPfS_S_S_iiiffffffffff:
.text._Z14envPred_kernelPfS_S_S_iiiffffffffff:
[----:B------:R-:W-:Y:S01]  /*0000*/  LDC R1, c[0x0][0x37c] ;  /* 0x0000df00ff017b82 */ /* 0x000fe20000000800 */
[----:B------:R-:W0:Y:S07]  /*0010*/  S2R R3, SR_TID.Y ;  /* 0x0000000000037919 */ /* 0x000e2e0000002200 */
[----:B------:R-:W1:Y:S01]  /*0020*/  LDC R5, c[0x0][0x360] ;  /* 0x0000d800ff057b82 */ /* 0x000e620000000800 */
[----:B------:R-:W2:Y:S01]  /*0030*/  LDCU.64 UR6, c[0x0][0x3a0] ;  /* 0x00007400ff0677ac */ /* 0x000ea20008000a00 */
[----:B------:R-:W1:Y:S06]  /*0040*/  S2R R0, SR_TID.X ;  /* 0x0000000000007919 */ /* 0x000e6c0000002100 */
[----:B------:R-:W0:Y:S08]  /*0050*/  S2UR UR5, SR_CTAID.Y ;  /* 0x00000000000579c3 */ /* 0x000e300000002600 */
[----:B------:R-:W0:Y:S08]  /*0060*/  LDC R4, c[0x0][0x364] ;  /* 0x0000d900ff047b82 */ /* 0x000e300000000800 */
[----:B------:R-:W1:Y:S01]  /*0070*/  S2UR UR4, SR_CTAID.X ;  /* 0x00000000000479c3 */ /* 0x000e620000002500 */
[----:B0-----:R-:W-:-:S05]  /*0080*/  IMAD R4, R4, UR5, R3 ;  /* 0x0000000504047c24 */ /* 0x001fca000f8e0203 */
[----:B--2---:R-:W-:Y:S01]  /*0090*/  ISETP.GE.AND P0, PT, R4, UR7, PT ;  /* 0x0000000704007c0c */ /* 0x004fe2000bf06270 */
[----:B-1----:R-:W-:-:S05]  /*00a0*/  IMAD R5, R5, UR4, R0 ;  /* 0x0000000405057c24 */ /* 0x002fca000f8e0200 */
[----:B------:R-:W-:-:S13]  /*00b0*/  ISETP.GE.OR P0, PT, R5, UR6, P0 ;  /* 0x0000000605007c0c */ /* 0x000fda0008706670 */
[----:B------:R-:W-:Y:S05]  /*00c0*/  @P0 EXIT ;  /* 0x000000000000094d */ /* 0x000fea0003800000 */
[----:B------:R-:W0:Y:S01]  /*00d0*/  LDC.64 R6, c[0x0][0x3a8] ;  /* 0x0000ea00ff067b82 */ /* 0x000e220000000a00 */
[----:B------:R-:W1:Y:S01]  /*00e0*/  LDCU.64 UR4, c[0x0][0x358] ;  /* 0x00006b00ff0477ac */ /* 0x000e620008000a00 */
[----:B0-----:R-:W0:Y:S01]  /*00f0*/  MUFU.RCP R2, R7 ;  /* 0x0000000700027308 */ /* 0x001e220000001000 */
[----:B------:R-:W-:-:S07]  /*0100*/  I2FP.F32.S32 R0, R6 ;  /* 0x0000000600007245 */ /* 0x000fce0000201400 */
[----:B------:R-:W2:Y:S01]  /*0110*/  FCHK P0, R0, R7 ;  /* 0x0000000700007302 */ /* 0x000ea20000000000 */
[----:B0-----:R-:W-:-:S04]  /*0120*/  FFMA R3, R2, -R7, 1 ;  /* 0x3f80000002037423 */ /* 0x001fc80000000807 */
[----:B------:R-:W-:-:S04]  /*0130*/  FFMA R3, R2, R3, R2 ;  /* 0x0000000302037223 */ /* 0x000fc80000000002 */
[----:B------:R-:W-:-:S04]  /*0140*/  FFMA R2, R0, R3, RZ ;  /* 0x0000000300027223 */ /* 0x000fc800000000ff */
[----:B------:R-:W-:-:S04]  /*0150*/  FFMA R6, R2, -R7, R0 ;  /* 0x8000000702067223 */ /* 0x000fc80000000000 */
[----:B------:R-:W-:Y:S01]  /*0160*/  FFMA R8, R3, R6, R2 ;  /* 0x0000000603087223 */ /* 0x000fe20000000002 */
[----:B-12---:R-:W-:Y:S06]  /*0170*/  @!P0 BRA `(.L_x_18) ;  /* 0x0000000000148947 */ /* 0x006fec0003800000 */
[----:B------:R-:W0:Y:S01]  /*0180*/  LDCU UR6, c[0x0][0x3ac] ;  /* 0x00007580ff0677ac */ /* 0x000e220008000800 */
[----:B------:R-:W-:Y:S01]  /*0190*/  MOV R6, 0x1c0 ;  /* 0x000001c000067802 */ /* 0x000fe20000000f00 */
[----:B0-----:R-:W-:-:S07]  /*01a0*/  IMAD.U32 R3, RZ, RZ, UR6 ;  /* 0x00000006ff037e24 */ /* 0x001fce000f8e00ff */
[----:B------:R-:W-:Y:S05]  /*01b0*/  CALL.REL.NOINC `($__internal_3_$__cuda_sm3x_div_rn_noftz_f32_slowpath) ;  /* 0x00000014005c7944 */ /* 0x000fea0003c00000 */
[----:B------:R-:W-:-:S07]  /*01c0*/  IMAD.MOV.U32 R8, RZ, RZ, R3 ;  /* 0x000000ffff087224 */ /* 0x000fce00078e0003 */
.L_x_18:
[----:B------:R-:W0:Y:S01]  /*01d0*/  LDC.64 R2, c[0x0][0x398] ;  /* 0x0000e600ff027b82 */ /* 0x000e220000000a00 */
[----:B------:R-:W1:Y:S02]  /*01e0*/  LDCU UR6, c[0x0][0x3a4] ;  /* 0x00007480ff0677ac */ /* 0x000e640008000800 */
[----:B-1----:R-:W-:Y:S01]  /*01f0*/  IMAD R4, R5, UR6, R4 ;  /* 0x0000000605047c24 */ /* 0x002fe2000f8e0204 */
[----:B------:R-:W1:Y:S03]  /*0200*/  LDCU.64 UR6, c[0x0][0x3a8] ;  /* 0x00007500ff0677ac */ /* 0x000e660008000a00 */
[----:B0-----:R-:W-:-:S05]  /*0210*/  IMAD.WIDE R2, R4, 0x4, R2 ;  /* 0x0000000404027825 */ /* 0x001fca00078e0202 */
[----:B------:R-:W2:Y:S01]  /*0220*/  LDG.E R5, desc[UR4][R2.64] ;  /* 0x0000000402057981 */ /* 0x000ea2000c1e1900 */
[----:B------:R-:W-:Y:S01]  /*0230*/  FADD R8, R8, -0.0099999997764825820923 ;  /* 0xbc23d70a08087421 */ /* 0x000fe20000000000 */
[----:B------:R-:W-:Y:S01]  /*0240*/  HFMA2 R10, -RZ, RZ, 0, 5.9604644775390625e-08 ;  /* 0x00000001ff0a7431 */ /* 0x000fe200000001ff */
[----:B------:R-:W-:Y:S01]  /*0250*/  BSSY.RECONVERGENT B0, `(.L_x_19) ;  /* 0x000001a000007945 */ /* 0x000fe20003800200 */
[----:B-1----:R-:W0:Y:S08]  /*0260*/  F2F.F64.F32 R6, UR7 ;  /* 0x0000000700067d10 */ /* 0x002e300008201800 */
[----:B0-----:R-:W0:Y:S01]  /*0270*/  MUFU.RCP64H R11, R7 ;  /* 0x00000007000b7308 */ /* 0x001e220000001800 */
[----:B--2---:R-:W-:-:S05]  /*0280*/  FMNMX R8, R8, R5, !PT ;  /* 0x0000000508087209 */ /* 0x004fca0007800000 */
[----:B------:R-:W-:Y:S01]  /*0290*/  FMUL R13, R8, UR7 ;  /* 0x00000007080d7c20 */ /* 0x000fe20008400000 */
[----:B0-----:R-:W-:-:S05]  /*02a0*/  DFMA R8, -R6, R10, 1 ;  /* 0x3ff000000608742b */ /* 0x001fca000000010a */
[----:B------:R-:W0:Y:S03]  /*02b0*/  F2I.CEIL.NTZ R13, R13 ;  /* 0x0000000d000d7305 */ /* 0x000e26000020b100 */
[----:B------:R-:W-:-:S08]  /*02c0*/  DFMA R14, R8, R8, R8 ;  /* 0x00000008080e722b */ /* 0x000fd00000000008 */
[----:B------:R-:W-:Y:S01]  /*02d0*/  DFMA R14, R10, R14, R10 ;  /* 0x0000000e0a0e722b */ /* 0x000fe2000000000a */
[----:B0-----:R-:W-:Y:S01]  /*02e0*/  IADD3 R0, PT, PT, -R13, UR6, RZ ;  /* 0x000000060d007c10 */ /* 0x001fe2000fffe1ff */
[----:B------:R-:W-:Y:S06]  /*02f0*/  I2F.F64 R8, R13 ;  /* 0x0000000d00087312 */ /* 0x000fec0000201c00 */
[----:B------:R-:W-:Y:S02]  /*0300*/  DFMA R10, -R6, R14, 1 ;  /* 0x3ff00000060a742b */ /* 0x000fe4000000010e */
[----:B------:R-:W0:Y:S06]  /*0310*/  I2F.F64 R2, R0 ;  /* 0x0000000000027312 */ /* 0x000e2c0000201c00 */
[----:B------:R-:W-:-:S02]  /*0320*/  DFMA R10, R14, R10, R14 ;  /* 0x0000000a0e0a722b */ /* 0x000fc4000000000e */
[----:B0-----:R-:W-:-:S08]  /*0330*/  DFMA R8, R2, 0.5, R8 ;  /* 0x3fe000000208782b */ /* 0x001fd00000000008 */
[----:B------:R-:W-:Y:S02]  /*0340*/  DMUL R2, R8, R10 ;  /* 0x0000000a08027228 */ /* 0x000fe40000000000 */
[----:B------:R-:W-:-:S06]  /*0350*/  FSETP.GEU.AND P1, PT, |R9|, 6.5827683646048100446e-37, PT ;  /* 0x036000000900780b */ /* 0x000fcc0003f2e200 */
[----:B------:R-:W-:-:S08]  /*0360*/  DFMA R14, -R6, R2, R8 ;  /* 0x00000002060e722b */ /* 0x000fd00000000108 */
[----:B------:R-:W-:-:S10]  /*0370*/  DFMA R2, R10, R14, R2 ;  /* 0x0000000e0a02722b */ /* 0x000fd40000000002 */
[----:B------:R-:W-:-:S05]  /*0380*/  FFMA R10, RZ, R7, R3 ;  /* 0x00000007ff0a7223 */ /* 0x000fca0000000003 */
[----:B------:R-:W-:-:S13]  /*0390*/  FSETP.GT.AND P0, PT, |R10|, 1.469367938527859385e-39, PT ;  /* 0x001000000a00780b */ /* 0x000fda0003f04200 */
[----:B------:R-:W-:Y:S05]  /*03a0*/  @P0 BRA P1, `(.L_x_20) ;  /* 0x0000000000100947 */ /* 0x000fea0000800000 */
[----:B------:R-:W-:-:S07]  /*03b0*/  MOV R12, 0x3d0 ;  /* 0x000003d0000c7802 */ /* 0x000fce0000000f00 */
[----:B------:R-:W-:Y:S05]  /*03c0*/  CALL.REL.NOINC `($__internal_2_$__cuda_sm20_div_rn_f64_full) ;  /* 0x0000000c006c7944 */ /* 0x000fea0003c00000 */
[----:B------:R-:W-:Y:S01]  /*03d0*/  IMAD.MOV.U32 R2, RZ, RZ, R14 ;  /* 0x000000ffff027224 */ /* 0x000fe200078e000e */
[----:B------:R-:W-:-:S07]  /*03e0*/  MOV R3, R15 ;  /* 0x0000000f00037202 */ /* 0x000fce0000000f00 */
.L_x_20:
[----:B------:R-:W-:Y:S05]  /*03f0*/  BSYNC.RECONVERGENT B0 ;  /* 0x0000000000007941 */ /* 0x000fea0003800200 */
.L_x_19:
[----:B------:R-:W0:Y:S01]  /*0400*/  LDCU UR6, c[0x0][0x3a8] ;  /* 0x00007500ff0677ac */ /* 0x000e220008000800 */
[----:B------:R1:W2:Y:S01]  /*0410*/  F2F.F32.F64 R8, R2 ;  /* 0x0000000200087310 */ /* 0x0002a20000301000 */
[----:B------:R-:W-:Y:S01]  /*0420*/  BSSY.RECONVERGENT B0, `(.L_x_21) ;  /* 0x0000072000007945 */ /* 0x000fe20003800200 */
[----:B------:R-:W-:Y:S01]  /*0430*/  IMAD.MOV.U32 R9, RZ, RZ, RZ ;  /* 0x000000ffff097224 */ /* 0x000fe200078e00ff */
[----:B0-----:R-:W-:-:S13]  /*0440*/  ISETP.GE.AND P0, PT, R13, UR6, PT ;  /* 0x000000060d007c0c */ /* 0x001fda000bf06270 */
[----:B-12---:R-:W-:Y:S05]  /*0450*/  @P0 BRA `(.L_x_22) ;  /* 0x0000000400b80947 */ /* 0x006fea0003800000 */
[----:B------:R-:W-:Y:S01]  /*0460*/  IADD3 R2, PT, PT, R13, -UR6, RZ ;  /* 0x800000060d027c10 */ /* 0x000fe2000fffe0ff */
[----:B------:R-:W-:Y:S01]  /*0470*/  BSSY.RECONVERGENT B1, `(.L_x_23) ;  /* 0x0000033000017945 */ /* 0x000fe20003800200 */
[----:B------:R-:W-:Y:S01]  /*0480*/  LOP3.LUT R26, R0, 0xf, RZ, 0xc0, !PT ;  /* 0x0000000f001a7812 */ /* 0x000fe200078ec0ff */
[----:B------:R-:W-:Y:S01]  /*0490*/  IMAD.MOV.U32 R9, RZ, RZ, RZ ;  /* 0x000000ffff097224 */ /* 0x000fe200078e00ff */
[----:B------:R-:W-:Y:S02]  /*04a0*/  ISETP.GT.U32.AND P0, PT, R2, -0x10, PT ;  /* 0xfffffff00200780c */ /* 0x000fe40003f04070 */
[----:B------:R-:W-:-:S11]  /*04b0*/  ISETP.NE.AND P1, PT, R26, RZ, PT ;  /* 0x000000ff1a00720c */ /* 0x000fd60003f25270 */
[----:B------:R-:W-:Y:S05]  /*04c0*/  @P0 BRA `(.L_x_24) ;  /* 0x0000000000b40947 */ /* 0x000fea0003800000 */
[----:B------:R-:W0:Y:S01]  /*04d0*/  LDC.64 R2, c[0x0][0x390] ;  /* 0x0000e400ff027b82 */ /* 0x000e220000000a00 */
[----:B------:R-:W-:Y:S01]  /*04e0*/  LOP3.LUT R10, R0, 0xfffffff0, RZ, 0xc0, !PT ;  /* 0xfffffff0000a7812 */ /* 0x000fe200078ec0ff */
[----:B------:R-:W-:Y:S02]  /*04f0*/  IMAD R11, R4, UR6, R13 ;  /* 0x00000006040b7c24 */ /* 0x000fe4000f8e020d */
[----:B------:R-:W-:Y:S01]  /*0500*/  IMAD.MOV.U32 R9, RZ, RZ, RZ ;  /* 0x000000ffff097224 */ /* 0x000fe200078e00ff */
[----:B------:R-:W-:Y:S02]  /*0510*/  IADD3 R10, PT, PT, -R10, RZ, RZ ;  /* 0x000000ff0a0a7210 */ /* 0x000fe40007ffe1ff */
[----:B0-----:R-:W-:-:S04]  /*0520*/  IADD3 R2, P0, PT, R2, 0x20, RZ ;  /* 0x0000002002027810 */ /* 0x001fc80007f1e0ff */
[----:B------:R-:W-:-:S09]  /*0530*/  IADD3.X R3, PT, PT, RZ, R3, RZ, P0, !PT ;  /* 0x00000003ff037210 */ /* 0x000fd200007fe4ff */
.L_x_25:
[----:B------:R-:W-:-:S05]  /*0540*/  IMAD.WIDE R6, R11, 0x4, R2 ;  /* 0x000000040b067825 */ /* 0x000fca00078e0202 */
[----:B------:R-:W2:Y:S04]  /*0550*/  LDG.E R24, desc[UR4][R6.64+-0x20] ;  /* 0xffffe00406187981 */ /* 0x000ea8000c1e1900 */
[----:B------:R-:W3:Y:S04]  /*0560*/  LDG.E R25, desc[UR4][R6.64+-0x1c] ;  /* 0xffffe40406197981 */ /* 0x000ee8000c1e1900 */
[----:B------:R-:W4:Y:S04]  /*0570*/  LDG.E R12, desc[UR4][R6.64+-0x18] ;  /* 0xffffe804060c7981 */ /* 0x000f28000c1e1900 */
[----:B------:R-:W5:Y:S04]  /*0580*/  LDG.E R14, desc[UR4][R6.64+-0x14] ;  /* 0xffffec04060e7981 */ /* 0x000f68000c1e1900 */
        /* <DEDUP_REMOVED lines=8> */
[----:B------:R-:W5:Y:S01]  /*0610*/  LDG.E R23, desc[UR4][R6.64+0x10] ;  /* 0x0000100406177981 */ /* 0x000f62000c1e1900 */
[----:B--2---:R-:W-:-:S03]  /*0620*/  FFMA R24, R24, R24, R9 ;  /* 0x0000001818187223 */ /* 0x004fc60000000009 */
[----:B------:R-:W2:Y:S01]  /*0630*/  LDG.E R9, desc[UR4][R6.64+0x14] ;  /* 0x0000140406097981 */ /* 0x000ea2000c1e1900 */
[----:B---3--:R-:W-:-:S03]  /*0640*/  FFMA R27, R25, R25, R24 ;  /* 0x00000019191b7223 */ /* 0x008fc60000000018 */
[----:B------:R-:W3:Y:S04]  /*0650*/  LDG.E R24, desc[UR4][R6.64+0x18] ;  /* 0x0000180406187981 */ /* 0x000ee8000c1e1900 */
[----:B------:R-:W3:Y:S01]  /*0660*/  LDG.E R25, desc[UR4][R6.64+0x1c] ;  /* 0x00001c0406197981 */ /* 0x000ee2000c1e1900 */
[----:B----4-:R-:W-:Y:S01]  /*0670*/  FFMA R27, R12, R12, R27 ;  /* 0x0000000c0c1b7223 */ /* 0x010fe2000000001b */
[----:B------:R-:W-:Y:S01]  /*0680*/  VIADD R10, R10, 0x10 ;  /* 0x000000100a0a7836 */ /* 0x000fe20000000000 */
[----:B------:R-:W-:Y:S01]  /*0690*/  IADD3 R13, PT, PT, R13, 0x10, RZ ;  /* 0x000000100d0d7810 */ /* 0x000fe20007ffe0ff */
[----:B------:R-:W-:Y:S02]  /*06a0*/  VIADD R11, R11, 0x10 ;  /* 0x000000100b0b7836 */ /* 0x000fe40000000000 */
[----:B-----5:R-:W-:Y:S01]  /*06b0*/  FFMA R14, R14, R14, R27 ;  /* 0x0000000e0e0e7223 */ /* 0x020fe2000000001b */
[----:B------:R-:W-:-:S03]  /*06c0*/  ISETP.NE.AND P0, PT, R10, RZ, PT ;  /* 0x000000ff0a00720c */ /* 0x000fc60003f05270 */
[----:B------:R-:W-:-:S04]  /*06d0*/  FFMA R15, R15, R15, R14 ;  /* 0x0000000f0f0f7223 */ /* 0x000fc8000000000e */
        /* <DEDUP_REMOVED lines=8> */
[----:B--2---:R-:W-:-:S04]  /*0760*/  FFMA R9, R9, R9, R22 ;  /* 0x0000000909097223 */ /* 0x004fc80000000016 */
[----:B---3--:R-:W-:-:S04]  /*0770*/  FFMA R24, R24, R24, R9 ;  /* 0x0000001818187223 */ /* 0x008fc80000000009 */
[----:B------:R-:W-:Y:S01]  /*0780*/  FFMA R9, R25, R25, R24 ;  /* 0x0000001919097223 */ /* 0x000fe20000000018 */
[----:B------:R-:W-:Y:S06]  /*0790*/  @P0 BRA `(.L_x_25) ;  /* 0xfffffffc00680947 */ /* 0x000fec000383ffff */
.L_x_24:
[----:B------:R-:W-:Y:S05]  /*07a0*/  BSYNC.RECONVERGENT B1 ;  /* 0x0000000000017941 */ /* 0x000fea0003800200 */
.L_x_23:
[----:B------:R-:W-:Y:S05]  /*07b0*/  @!P1 BRA `(.L_x_22) ;  /* 0x0000000000e09947 */ /* 0x000fea0003800000 */
[----:B------:R-:W-:Y:S01]  /*07c0*/  ISETP.GE.U32.AND P0, PT, R26, 0x8, PT ;  /* 0x000000081a00780c */ /* 0x000fe20003f06070 */
[----:B------:R-:W-:Y:S01]  /*07d0*/  BSSY.RECONVERGENT B1, `(.L_x_26) ;  /* 0x0000018000017945 */ /* 0x000fe20003800200 */
[----:B------:R-:W-:-:S04]  /*07e0*/  LOP3.LUT R12, R0, 0x7, RZ, 0xc0, !PT ;  /* 0x00000007000c7812 */ /* 0x000fc800078ec0ff */
[----:B------:R-:W-:-:S07]  /*07f0*/  ISETP.NE.AND P1, PT, R12, RZ, PT ;  /* 0x000000ff0c00720c */ /* 0x000fce0003f25270 */
[----:B------:R-:W-:Y:S06]  /*0800*/  @!P0 BRA `(.L_x_27) ;  /* 0x0000000000508947 */ /* 0x000fec0003800000 */
[----:B------:R-:W0:Y:S01]  /*0810*/  LDC.64 R2, c[0x0][0x390] ;  /* 0x0000e400ff027b82 */ /* 0x000e220000000a00 */
[----:B------:R-:W-:-:S04]  /*0820*/  IMAD R7, R4, UR6, R13 ;  /* 0x0000000604077c24 */ /* 0x000fc8000f8e020d */
[----:B0-----:R-:W-:-:S05]  /*0830*/  IMAD.WIDE R2, R7, 0x4, R2 ;  /* 0x0000000407027825 */ /* 0x001fca00078e0202 */
[----:B------:R-:W2:Y:S04]  /*0840*/  LDG.E R6, desc[UR4][R2.64] ;  /* 0x0000000402067981 */ /* 0x000ea8000c1e1900 */
[----:B------:R-:W3:Y:S04]  /*0850*/  LDG.E R7, desc[UR4][R2.64+0x4] ;  /* 0x0000040402077981 */ /* 0x000ee8000c1e1900 */
[----:B------:R-:W4:Y:S04]  /*0860*/  LDG.E R11, desc[UR4][R2.64+0x8] ;  /* 0x00000804020b7981 */ /* 0x000f28000c1e1900 */
[----:B------:R-:W5:Y:S04]  /*0870*/  LDG.E R15, desc[UR4][R2.64+0xc] ;  /* 0x00000c04020f7981 */ /* 0x000f68000c1e1900 */
[----:B------:R-:W5:Y:S04]  /*0880*/  LDG.E R17, desc[UR4][R2.64+0x10] ;  /* 0x0000100402117981 */ /* 0x000f68000c1e1900 */
[----:B------:R-:W5:Y:S04]  /*0890*/  LDG.E R19, desc[UR4][R2.64+0x14] ;  /* 0x0000140402137981 */ /* 0x000f68000c1e1900 */
[----:B------:R-:W5:Y:S04]  /*08a0*/  LDG.E R21, desc[UR4][R2.64+0x18] ;  /* 0x0000180402157981 */ /* 0x000f68000c1e1900 */
[----:B------:R-:W5:Y:S01]  /*08b0*/  LDG.E R23, desc[UR4][R2.64+0x1c] ;  /* 0x00001c0402177981 */ /* 0x000f62000c1e1900 */
[----:B------:R-:W-:Y:S01]  /*08c0*/  IADD3 R13, PT, PT, R13, 0x8, RZ ;  /* 0x000000080d0d7810 */ /* 0x000fe20007ffe0ff */
[----:B--2---:R-:W-:-:S04]  /*08d0*/  FFMA R6, R6, R6, R9 ;  /* 0x0000000606067223 */ /* 0x004fc80000000009 */
[----:B---3--:R-:W-:-:S04]  /*08e0*/  FFMA R6, R7, R7, R6 ;  /* 0x0000000707067223 */ /* 0x008fc80000000006 */
[----:B----4-:R-:W-:-:S04]  /*08f0*/  FFMA R6, R11, R11, R6 ;  /* 0x0000000b0b067223 */ /* 0x010fc80000000006 */
[----:B-----5:R-:W-:-:S04]  /*0900*/  FFMA R6, R15, R15, R6 ;  /* 0x0000000f0f067223 */ /* 0x020fc80000000006 */
[----:B------:R-:W-:-:S04]  /*0910*/  FFMA R6, R17, R17, R6 ;  /* 0x0000001111067223 */ /* 0x000fc80000000006 */
[----:B------:R-:W-:-:S04]  /*0920*/  FFMA R6, R19, R19, R6 ;  /* 0x0000001313067223 */ /* 0x000fc80000000006 */
[----:B------:R-:W-:-:S04]  /*0930*/  FFMA R6, R21, R21, R6 ;  /* 0x0000001515067223 */ /* 0x000fc80000000006 */
[----:B------:R-:W-:-:S07]  /*0940*/  FFMA R9, R23, R23, R6 ;  /* 0x0000001717097223 */ /* 0x000fce0000000006 */
.L_x_27:
[----:B------:R-:W-:Y:S05]  /*0950*/  BSYNC.RECONVERGENT B1 ;  /* 0x0000000000017941 */ /* 0x000fea0003800200 */
.L_x_26:
        /* <DEDUP_REMOVED lines=12> */
[----:B------:R-:W5:Y:S01]  /*0a20*/  LDG.E R15, desc[UR4][R2.64+0xc] ;  /* 0x00000c04020f7981 */ /* 0x000f62000c1e1900 */
[----:B------:R-:W-:-:S02]  /*0a30*/  VIADD R13, R13, 0x4 ;  /* 0x000000040d0d7836 */ /* 0x000fc40000000000 */
[----:B--2---:R-:W-:-:S04]  /*0a40*/  FFMA R6, R6, R6, R9 ;  /* 0x0000000606067223 */ /* 0x004fc80000000009 */
[----:B---3--:R-:W-:-:S04]  /*0a50*/  FFMA R6, R7, R7, R6 ;  /* 0x0000000707067223 */ /* 0x008fc80000000006 */
[----:B----4-:R-:W-:-:S04]  /*0a60*/  FFMA R6, R11, R11, R6 ;  /* 0x0000000b0b067223 */ /* 0x010fc80000000006 */
[----:B-----5:R-:W-:-:S07]  /*0a70*/  FFMA R9, R15, R15, R6 ;  /* 0x0000000f0f097223 */ /* 0x020fce0000000006 */
.L_x_29:
[----:B------:R-:W-:Y:S05]  /*0a80*/  BSYNC.RECONVERGENT B1 ;  /* 0x0000000000017941 */ /* 0x000fea0003800200 */
.L_x_28:
[----:B------:R-:W-:Y:S05]  /*0a90*/  @!P1 BRA `(.L_x_22) ;  /* 0x0000000000289947 */ /* 0x000fea0003800000 */
[----:B------:R-:W0:Y:S01]  /*0aa0*/  LDC.64 R6, c[0x0][0x390] ;  /* 0x0000e400ff067b82 */ /* 0x000e220000000a00 */
[----:B------:R-:W-:Y:S01]  /*0ab0*/  IMAD R13, R4, UR6, R13 ;  /* 0x00000006040d7c24 */ /* 0x000fe2000f8e020d */
[----:B------:R-:W-:-:S07]  /*0ac0*/  IADD3 R10, PT, PT, -R10, RZ, RZ ;  /* 0x000000ff0a0a7210 */ /* 0x000fce0007ffe1ff */
.L_x_30:
[----:B0-----:R-:W-:-:S06]  /*0ad0*/  IMAD.WIDE R2, R13, 0x4, R6 ;  /* 0x000000040d027825 */ /* 0x001fcc00078e0206 */
[----:B------:R-:W2:Y:S01]  /*0ae0*/  LDG.E R2, desc[UR4][R2.64] ;  /* 0x0000000402027981 */ /* 0x000ea2000c1e1900 */
[----:B------:R-:W-:Y:S01]  /*0af0*/  VIADD R10, R10, 0x1 ;  /* 0x000000010a0a7836 */ /* 0x000fe20000000000 */
[----:B------:R-:W-:-:S04]  /*0b00*/  IADD3 R13, PT, PT, R13, 0x1, RZ ;  /* 0x000000010d0d7810 */ /* 0x000fc80007ffe0ff */
[----:B------:R-:W-:Y:S01]  /*0b10*/  ISETP.NE.AND P0, PT, R10, RZ, PT ;  /* 0x000000ff0a00720c */ /* 0x000fe20003f05270 */
[----:B--2---:R-:W-:-:S12]  /*0b20*/  FFMA R9, R2, R2, R9 ;  /* 0x0000000202097223 */ /* 0x004fd80000000009 */
[----:B------:R-:W-:Y:S05]  /*0b30*/  @P0 BRA `(.L_x_30) ;  /* 0xfffffffc00e40947 */ /* 0x000fea000383ffff */
.L_x_22:
[----:B------:R-:W-:Y:S05]  /*0b40*/  BSYNC.RECONVERGENT B0 ;  /* 0x0000000000007941 */ /* 0x000fea0003800200 */
.L_x_21:
[----:B------:R-:W-:Y:S01]  /*0b50*/  I2FP.F32.S32 R6, R0 ;  /* 0x0000000000067245 */ /* 0x000fe20000201400 */
[----:B------:R-:W-:Y:S03]  /*0b60*/  BSSY.RECONVERGENT B0, `(.L_x_31) ;  /* 0x000000e000007945 */ /* 0x000fe60003800200 */
        /* <DEDUP_REMOVED lines=8> */
[----:B------:R-:W-:Y:S01]  /*0bf0*/  MOV R3, R6 ;  /* 0x0000000600037202 */ /* 0x000fe20000000f00 */
[----:B------:R-:W-:Y:S01]  /*0c00*/  IMAD.MOV.U32 R0, RZ, RZ, R9 ;  /* 0x000000ffff007224 */ /* 0x000fe200078e0009 */
[----:B------:R-:W-:-:S07]  /*0c10*/  MOV R6, 0xc30 ;  /* 0x00000c3000067802 */ /* 0x000fce0000000f00 */
[----:B------:R-:W-:Y:S05]  /*0c20*/  CALL.REL.NOINC `($__internal_3_$__cuda_sm3x_div_rn_noftz_f32_slowpath) ;  /* 0x0000000800c07944 */ /* 0x000fea0003c00000 */
[----:B------:R-:W-:-:S07]  /*0c30*/  IMAD.MOV.U32 R7, RZ, RZ, R3 ;  /* 0x000000ffff077224 */ /* 0x000fce00078e0003 */
.L_x_32:
[----:B------:R-:W-:Y:S05]  /*0c40*/  BSYNC.RECONVERGENT B0 ;  /* 0x0000000000007941 */ /* 0x000fea0003800200 */
.L_x_31:
[----:B------:R-:W0:Y:S08]  /*0c50*/  LDC.64 R12, c[0x0][0x3c0] ;  /* 0x0000f000ff0c7b82 */ /* 0x000e300000000a00 */
[----:B------:R-:W1:Y:S08]  /*0c60*/  LDC.64 R14, c[0x0][0x3c8] ;  /* 0x0000f200ff0e7b82 */ /* 0x000e700000000a00 */
[----:B------:R-:W2:Y:S08]  /*0c70*/  LDC.64 R10, c[0x0][0x3b8] ;  /* 0x0000ee00ff0a7b82 */ /* 0x000eb00000000a00 */
[----:B------:R-:W3:Y:S01]  /*0c80*/  LDC R16, c[0x0][0x3d0] ;  /* 0x0000f400ff107b82 */ /* 0x000ee20000000800 */
[----:B0-----:R-:W-:Y:S01]  /*0c90*/  FFMA R6, -R13, R13, 1 ;  /* 0x3f8000000d067423 */ /* 0x001fe2000000010d */
[----:B------:R-:W-:-:S06]  /*0ca0*/  FFMA R0, -R12, R12, 1 ;  /* 0x3f8000000c007423 */ /* 0x000fcc000000010c */
[----:B------:R-:W0:Y:S01]  /*0cb0*/  LDC.64 R2, c[0x0][0x3b0] ;  /* 0x0000ec00ff027b82 */ /* 0x000e220000000a00 */
[----:B-1----:R-:W-:-:S04]  /*0cc0*/  FFMA R9, -R14, R14, 1 ;  /* 0x3f8000000e097423 */ /* 0x002fc8000000010e */
[----:B------:R-:W-:Y:S01]  /*0cd0*/  FADD R9, R6, R9 ;  /* 0x0000000906097221 */ /* 0x000fe20000000000 */
[----:B------:R-:W-:Y:S01]  /*0ce0*/  FFMA R6, -R15, R15, 1 ;  /* 0x3f8000000f067423 */ /* 0x000fe2000000010f */
[----:B--2---:R-:W-:-:S04]  /*0cf0*/  FFMA R11, -R11, R11, 1 ;  /* 0x3f8000000b0b7423 */ /* 0x004fc8000000010b */
[----:B------:R-:W-:Y:S01]  /*0d00*/  FADD R0, R11, R0 ;  /* 0x000000000b007221 */ /* 0x000fe20000000000 */
[----:B---3--:R-:W-:-:S04]  /*0d10*/  FFMA R13, -R16, R16, 1 ;  /* 0x3f800000100d7423 */ /* 0x008fc80000000110 */
[----:B------:R-:W-:Y:S01]  /*0d20*/  FADD R13, R6, R13 ;  /* 0x0000000d060d7221 */ /* 0x000fe20000000000 */
[-C--:B0-----:R-:W-:Y:S01]  /*0d30*/  FMUL R11, R9, R2.reuse ;  /* 0x00000002090b7220 */ /* 0x081fe20000400000 */
[----:B------:R-:W-:Y:S02]  /*0d40*/  FMUL R9, R0, R3 ;  /* 0x0000000300097220 */ /* 0x000fe40000400000 */
[----:B------:R-:W-:Y:S01]  /*0d50*/  FMUL R13, R13, R2 ;  /* 0x000000020d0d7220 */ /* 0x000fe20000400000 */
[----:B------:R-:W-:-:S04]  /*0d60*/  FMUL R0, R11, R10 ;  /* 0x0000000a0b007220 */ /* 0x000fc80000400000 */
[----:B------:R-:W-:-:S04]  /*0d70*/  FFMA R0, R9, R10, R0 ;  /* 0x0000000a09007223 */ /* 0x000fc80000000000 */
[----:B------:R-:W-:Y:S01]  /*0d80*/  FFMA R13, R13, R3, R0 ;  /* 0x000000030d0d7223 */ /* 0x000fe20000000000 */
[----:B------:R-:W-:-:S03]  /*0d90*/  FMUL R3, R3, R2 ;  /* 0x0000000203037220 */ /* 0x000fc60000400000 */
[----:B------:R-:W0:Y:S01]  /*0da0*/  MUFU.RCP R6, R13 ;  /* 0x0000000d00067308 */ /* 0x000e220000001000 */
[----:B------:R-:W-:-:S04]  /*0db0*/  FMUL R0, R3, R10 ;  /* 0x0000000a03007220 */ /* 0x000fc80000400000 */
[----:B------:R-:W-:-:S04]  /*0dc0*/  FMUL R0, R0, 0.16099999845027923584 ;  /* 0x3e24dd2f00007820 */ /* 0x000fc80000400000 */
[----:B------:R-:W1:Y:S01]  /*0dd0*/  FCHK P0, R0, R13 ;  /* 0x0000000d00007302 */ /* 0x000e620000000000 */
[----:B0-----:R-:W-:-:S04]  /*0de0*/  FFMA R3, -R13, R6, 1 ;  /* 0x3f8000000d037423 */ /* 0x001fc80000000106 */
[----:B------:R-:W-:-:S04]  /*0df0*/  FFMA R3, R6, R3, R6 ;  /* 0x0000000306037223 */ /* 0x000fc80000000006 */
[----:B------:R-:W-:-:S04]  /*0e00*/  FFMA R2, R0, R3, RZ ;  /* 0x0000000300027223 */ /* 0x000fc800000000ff */
[----:B------:R-:W-:-:S04]  /*0e10*/  FFMA R6, -R13, R2, R0 ;  /* 0x000000020d067223 */ /* 0x000fc80000000100 */
[----:B------:R-:W-:Y:S01]  /*0e20*/  FFMA R3, R3, R6, R2 ;  /* 0x0000000603037223 */ /* 0x000fe20000000002 */
[----:B-1----:R-:W-:Y:S06]  /*0e30*/  @!P0 BRA `(.L_x_33) ;  /* 0x00000000000c8947 */ /* 0x002fec0003800000 */
[----:B------:R-:W-:Y:S02]  /*0e40*/  MOV R3, R13 ;  /* 0x0000000d00037202 */ /* 0x000fe40000000f00 */
[----:B------:R-:W-:-:S07]  /*0e50*/  MOV R6, 0xe70 ;  /* 0x00000e7000067802 */ /* 0x000fce0000000f00 */
[----:B------:R-:W-:Y:S05]  /*0e60*/  CALL.REL.NOINC `($__internal_3_$__cuda_sm3x_div_rn_noftz_f32_slowpath) ;  /* 0x0000000800307944 */ /* 0x000fea0003c00000 */
.L_x_33:
[----:B------:R-:W0:Y:S01]  /*0e70*/  MUFU.RCP R0, R3 ;  /* 0x0000000300007308 */ /* 0x000e220000001000 */
[----:B------:R-:W-:Y:S01]  /*0e80*/  UMOV UR6, 0x415d0c4a ;  /* 0x415d0c4a00067882 */ /* 0x000fe20000000000 */
[----:B------:R-:W-:Y:S01]  /*0e90*/  BSSY.RECONVERGENT B0, `(.L_x_34) ;  /* 0x000000d000007945 */ /* 0x000fe20003800200 */
[----:B------:R-:W-:-:S05]  /*0ea0*/  IMAD.U32 R6, RZ, RZ, UR6 ;  /* 0x00000006ff067e24 */ /* 0x000fca000f8e00ff */
[----:B------:R-:W1:Y:S01]  /*0eb0*/  FCHK P0, -R6, R3 ;  /* 0x0000000306007302 */ /* 0x000e620000000100 */
[----:B0-----:R-:W-:-:S04]  /*0ec0*/  FFMA R9, R0, -R3, 1 ;  /* 0x3f80000000097423 */ /* 0x001fc80000000803 */
[----:B------:R-:W-:-:S04]  /*0ed0*/  FFMA R0, R0, R9, R0 ;  /* 0x0000000900007223 */ /* 0x000fc80000000000 */
[----:B------:R-:W-:-:S04]  /*0ee0*/  FFMA R2, R0, -13.815500259399414062, RZ ;  /* 0xc15d0c4a00027823 */ /* 0x000fc800000000ff */
[----:B------:R-:W-:-:S04]  /*0ef0*/  FFMA R9, R2, -R3, -13.815500259399414062 ;  /* 0xc15d0c4a02097423 */ /* 0x000fc80000000803 */
[----:B------:R-:W-:Y:S01]  /*0f00*/  FFMA R2, R0, R9, R2 ;  /* 0x0000000900027223 */ /* 0x000fe20000000002 */
[----:B-1----:R-:W-:Y:S06]  /*0f10*/  @!P0 BRA `(.L_x_35) ;  /* 0x0000000000108947 */ /* 0x002fec0003800000 */
[----:B------:R-:W-:Y:S01]  /*0f20*/  HFMA2 R0, -RZ, RZ, -2.681640625, 0.000261783599853515625 ;  /* 0xc15d0c4aff007431 */ /* 0x000fe200000001ff */
[----:B------:R-:W-:-:S07]  /*0f30*/  MOV R6, 0xf50 ;  /* 0x00000f5000067802 */ /* 0x000fce0000000f00 */
[----:B------:R-:W-:Y:S05]  /*0f40*/  CALL.REL.NOINC `($__internal_3_$__cuda_sm3x_div_rn_noftz_f32_slowpath) ;  /* 0x0000000400f87944 */ /* 0x000fea0003c00000 */
[----:B------:R-:W-:-:S07]  /*0f50*/  IMAD.MOV.U32 R2, RZ, RZ, R3 ;  /* 0x000000ffff027224 */ /* 0x000fce00078e0003 */
.L_x_35:
[----:B------:R-:W-:Y:S05]  /*0f60*/  BSYNC.RECONVERGENT B0 ;  /* 0x0000000000007941 */ /* 0x000fea0003800200 */
.L_x_34:
[----:B------:R-:W-:Y:S01]  /*0f70*/  FADD R5, -R5, R8 ;  /* 0x0000000805057221 */ /* 0x000fe20000000100 */
[----:B------:R-:W-:Y:S01]  /*0f80*/  MOV R0, 0x3bbb989d ;  /* 0x3bbb989d00007802 */ /* 0x000fe20000000f00 */
[----:B------:R-:W-:Y:S01]  /*0f90*/  IMAD.MOV.U32 R3, RZ, RZ, 0x437c0000 ;  /* 0x437c0000ff037424 */ /* 0x000fe200078e00ff */
[----:B------:R-:W-:Y:S01]  /*0fa0*/  BSSY.RECONVERGENT B0, `(.L_x_36) ;  /* 0x0000016000007945 */ /* 0x000fe20003800200 */
[----:B------:R-:W-:-:S04]  /*0fb0*/  FMUL R5, R5, R2 ;  /* 0x0000000205057220 */ /* 0x000fc80000400000 */
[----:B------:R-:W-:-:S04]  /*0fc0*/  FFMA.SAT R0, R5, R0, 0.5 ;  /* 0x3f00000005007423 */ /* 0x000fc80000002000 */
[----:B------:R-:W-:-:S04]  /*0fd0*/  FFMA.RM R0, R0, R3, 12582913 ;  /* 0x4b40000100007423 */ /* 0x000fc80000004003 */
[C---:B------:R-:W-:Y:S01]  /*0fe0*/  FADD R6, R0.reuse, -12583039 ;  /* 0xcb40007f00067421 */ /* 0x040fe20000000000 */
[----:B------:R-:W-:-:S03]  /*0ff0*/  SHF.L.U32 R0, R0, 0x17, RZ ;  /* 0x0000001700007819 */ /* 0x000fc600000006ff */
[----:B------:R-:W-:-:S04]  /*1000*/  FFMA R6, R5, 1.4426950216293334961, -R6 ;  /* 0x3fb8aa3b05067823 */ /* 0x000fc80000000806 */
[----:B------:R-:W-:-:S04]  /*1010*/  FFMA R6, R5, 1.925963033500011079e-08, R6 ;  /* 0x32a5706005067823 */ /* 0x000fc80000000006 */
[----:B------:R-:W0:Y:S02]  /*1020*/  MUFU.EX2 R3, R6 ;  /* 0x0000000600037308 */ /* 0x000e240000000800 */
[----:B0-----:R-:W-:-:S06]  /*1030*/  FMUL R10, R0, R3 ;  /* 0x00000003000a7220 */ /* 0x001fcc0000400000 */
        /* <DEDUP_REMOVED lines=8> */
[----:B------:R-:W-:Y:S01]  /*10c0*/  IMAD.MOV.U32 R0, RZ, RZ, R7 ;  /* 0x000000ffff007224 */ /* 0x000fe200078e0007 */
[----:B------:R-:W-:Y:S02]  /*10d0*/  MOV R3, R10 ;  /* 0x0000000a00037202 */ /* 0x000fe40000000f00 */
[----:B------:R-:W-:-:S07]  /*10e0*/  MOV R6, 0x1100 ;  /* 0x0000110000067802 */ /* 0x000fce0000000f00 */
[----:B------:R-:W-:Y:S05]  /*10f0*/  CALL.REL.NOINC `($__internal_3_$__cuda_sm3x_div_rn_noftz_f32_slowpath) ;  /* 0x00000004008c7944 */ /* 0x000fea0003c00000 */
.L_x_37:
[----:B------:R-:W-:Y:S05]  /*1100*/  BSYNC.RECONVERGENT B0 ;  /* 0x0000000000007941 */ /* 0x000fea0003800200 */
.L_x_36:
[----:B------:R-:W0:Y:S08]  /*1110*/  LDC.64 R6, c[0x0][0x380] ;  /* 0x0000e000ff067b82 */ /* 0x000e300000000a00 */
[----:B------:R-:W1:Y:S01]  /*1120*/  LDC.64 R8, c[0x0][0x388] ;  /* 0x0000e200ff087b82 */ /* 0x000e620000000a00 */
[----:B0-----:R-:W-:-:S05]  /*1130*/  IMAD.WIDE R6, R4, 0x4, R6 ;  /* 0x0000000404067825 */ /* 0x001fca00078e0206 */
[----:B------:R-:W-:Y:S01]  /*1140*/  STG.E desc[UR4][R6.64], R3 ;  /* 0x0000000306007986 */ /* 0x000fe2000c101904 */
[----:B-1----:R-:W-:-:S05]  /*1150*/  IMAD.WIDE R4, R4, 0x4, R8 ;  /* 0x0000000404047825 */ /* 0x002fca00078e0208 */
[----:B------:R-:W-:Y:S01]  /*1160*/  STG.E desc[UR4][R4.64], R2 ;  /* 0x0000000204007986 */ /* 0x000fe2000c101904 */
[----:B------:R-:W-:Y:S05]  /*1170*/  EXIT ;  /* 0x000000000000794d */ /* 0x000fea0003800000 */
        .weak           $__internal_2_$__cuda_sm20_div_rn_f64_full
        .type           $__internal_2_$__cuda_sm20_div_rn_f64_full,@function
        .size           $__internal_2_$__cuda_sm20_div_rn_f64_full,($__internal_3_$__cuda_sm3x_div_rn_noftz_f32_slowpath - $__internal_2_$__cuda_sm20_div_rn_f64_full)
$__internal_2_$__cuda_sm20_div_rn_f64_full:
[C---:B------:R-:W-:Y:S01]  /*1180*/  FSETP.GEU.AND P0, PT, |R7|.reuse, 1.469367938527859385e-39, PT ;  /* 0x001000000700780b */ /* 0x040fe20003f0e200 */
[----:B------:R-:W-:Y:S01]  /*1190*/  IMAD.MOV.U32 R21, RZ, RZ, 0x1ca00000 ;  /* 0x1ca00000ff157424 */ /* 0x000fe200078e00ff */
[----:B------:R-:W-:Y:S01]  /*11a0*/  LOP3.LUT R2, R7, 0x800fffff, RZ, 0xc0, !PT ;  /* 0x800fffff07027812 */ /* 0x000fe200078ec0ff */
[----:B------:R-:W-:Y:S01]  /*11b0*/  BSSY.RECONVERGENT B1, `(.L_x_38) ;  /* 0x0000054000017945 */ /* 0x000fe20003800200 */
[C---:B------:R-:W-:Y:S02]  /*11c0*/  FSETP.GEU.AND P2, PT, |R9|.reuse, 1.469367938527859385e-39, PT ;  /* 0x001000000900780b */ /* 0x040fe40003f4e200 */
[----:B------:R-:W-:Y:S01]  /*11d0*/  LOP3.LUT R3, R2, 0x3ff00000, RZ, 0xfc, !PT ;  /* 0x3ff0000002037812 */ /* 0x000fe200078efcff */
[----:B------:R-:W-:Y:S01]  /*11e0*/  IMAD.MOV.U32 R2, RZ, RZ, R6 ;  /* 0x000000ffff027224 */ /* 0x000fe200078e0006 */
[----:B------:R-:W-:Y:S02]  /*11f0*/  MOV R14, 0x1 ;  /* 0x00000001000e7802 */ /* 0x000fe40000000f00 */
[----:B------:R-:W-:-:S02]  /*1200*/  LOP3.LUT R20, R9, 0x7ff00000, RZ, 0xc0, !PT ;  /* 0x7ff0000009147812 */ /* 0x000fc400078ec0ff */
[C---:B------:R-:W-:Y:S01]  /*1210*/  LOP3.LUT R23, R7.reuse, 0x7ff00000, RZ, 0xc0, !PT ;  /* 0x7ff0000007177812 */ /* 0x040fe200078ec0ff */
[----:B------:R-:W-:Y:S01]  /*1220*/  @!P0 DMUL R2, R6, 8.98846567431157953865e+307 ;  /* 0x7fe0000006028828 */ /* 0x000fe20000000000 */
[----:B------:R-:W-:Y:S02]  /*1230*/  MOV R22, R20 ;  /* 0x0000001400167202 */ /* 0x000fe40000000f00 */
[C---:B------:R-:W-:Y:S02]  /*1240*/  ISETP.GE.U32.AND P1, PT, R20.reuse, R23, PT ;  /* 0x000000171400720c */ /* 0x040fe40003f26070 */
[----:B------:R-:W-:Y:S01]  /*1250*/  @!P2 LOP3.LUT R17, R7, 0x7ff00000, RZ, 0xc0, !PT ;  /* 0x7ff000000711a812 */ /* 0x000fe200078ec0ff */
[----:B------:R-:W0:Y:S03]  /*1260*/  MUFU.RCP64H R15, R3 ;  /* 0x00000003000f7308 */ /* 0x000e260000001800 */
[----:B------:R-:W-:-:S02]  /*1270*/  @!P2 ISETP.GE.U32.AND P3, PT, R20, R17, PT ;  /* 0x000000111400a20c */ /* 0x000fc40003f66070 */
[----:B------:R-:W-:Y:S02]  /*1280*/  @!P0 LOP3.LUT R23, R3, 0x7ff00000, RZ, 0xc0, !PT ;  /* 0x7ff0000003178812 */ /* 0x000fe400078ec0ff */
[----:B------:R-:W-:Y:S02]  /*1290*/  @!P2 SEL R17, R21, 0x63400000, !P3 ;  /* 0x634000001511a807 */ /* 0x000fe40005800000 */
[----:B------:R-:W-:Y:S02]  /*12a0*/  IADD3 R25, PT, PT, R23, -0x1, RZ ;  /* 0xffffffff17197810 */ /* 0x000fe40007ffe0ff */
[----:B------:R-:W-:-:S04]  /*12b0*/  @!P2 LOP3.LUT R18, R17, 0x80000000, R9, 0xf8, !PT ;  /* 0x800000001112a812 */ /* 0x000fc800078ef809 */
[----:B------:R-:W-:Y:S01]  /*12c0*/  @!P2 LOP3.LUT R19, R18, 0x100000, RZ, 0xfc, !PT ;  /* 0x001000001213a812 */ /* 0x000fe200078efcff */
[----:B------:R-:W-:Y:S01]  /*12d0*/  @!P2 IMAD.MOV.U32 R18, RZ, RZ, RZ ;  /* 0x000000ffff12a224 */ /* 0x000fe200078e00ff */
[----:B0-----:R-:W-:-:S08]  /*12e0*/  DFMA R10, R14, -R2, 1 ;  /* 0x3ff000000e0a742b */ /* 0x001fd00000000802 */
[----:B------:R-:W-:-:S08]  /*12f0*/  DFMA R10, R10, R10, R10 ;  /* 0x0000000a0a0a722b */ /* 0x000fd0000000000a */
[----:B------:R-:W-:Y:S01]  /*1300*/  DFMA R14, R14, R10, R14 ;  /* 0x0000000a0e0e722b */ /* 0x000fe2000000000e */
[----:B------:R-:W-:Y:S02]  /*1310*/  SEL R11, R21, 0x63400000, !P1 ;  /* 0x63400000150b7807 */ /* 0x000fe40004800000 */
[----:B------:R-:W-:Y:S02]  /*1320*/  MOV R10, R8 ;  /* 0x00000008000a7202 */ /* 0x000fe40000000f00 */
[----:B------:R-:W-:-:S03]  /*1330*/  LOP3.LUT R11, R11, 0x800fffff, R9, 0xf8, !PT ;  /* 0x800fffff0b0b7812 */ /* 0x000fc600078ef809 */
[----:B------:R-:W-:-:S03]  /*1340*/  DFMA R16, R14, -R2, 1 ;  /* 0x3ff000000e10742b */ /* 0x000fc60000000802 */
[----:B------:R-:W-:-:S05]  /*1350*/  @!P2 DFMA R10, R10, 2, -R18 ;  /* 0x400000000a0aa82b */ /* 0x000fca0000000812 */
[----:B------:R-:W-:-:S05]  /*1360*/  DFMA R16, R14, R16, R14 ;  /* 0x000000100e10722b */ /* 0x000fca000000000e */
[----:B------:R-:W-:-:S03]  /*1370*/  @!P2 LOP3.LUT R22, R11, 0x7ff00000, RZ, 0xc0, !PT ;  /* 0x7ff000000b16a812 */ /* 0x000fc600078ec0ff */
[----:B------:R-:W-:Y:S02]  /*1380*/  DMUL R14, R16, R10 ;  /* 0x0000000a100e7228 */ /* 0x000fe40000000000 */
[----:B------:R-:W-:-:S05]  /*1390*/  VIADD R24, R22, 0xffffffff ;  /* 0xffffffff16187836 */ /* 0x000fca0000000000 */
[----:B------:R-:W-:Y:S01]  /*13a0*/  ISETP.GT.U32.AND P0, PT, R24, 0x7feffffe, PT ;  /* 0x7feffffe1800780c */ /* 0x000fe20003f04070 */
[----:B------:R-:W-:-:S03]  /*13b0*/  DFMA R18, R14, -R2, R10 ;  /* 0x800000020e12722b */ /* 0x000fc6000000000a */
[----:B------:R-:W-:-:S05]  /*13c0*/  ISETP.GT.U32.OR P0, PT, R25, 0x7feffffe, P0 ;  /* 0x7feffffe1900780c */ /* 0x000fca0000704470 */
[----:B------:R-:W-:-:S08]  /*13d0*/  DFMA R18, R16, R18, R14 ;  /* 0x000000121012722b */ /* 0x000fd0000000000e */
[----:B------:R-:W-:Y:S05]  /*13e0*/  @P0 BRA `(.L_x_39) ;  /* 0x00000000006c0947 */ /* 0x000fea0003800000 */
[----:B------:R-:W-:-:S04]  /*13f0*/  LOP3.LUT R9, R7, 0x7ff00000, RZ, 0xc0, !PT ;  /* 0x7ff0000007097812 */ /* 0x000fc800078ec0ff */
[CC--:B------:R-:W-:Y:S02]  /*1400*/  VIADDMNMX R8, R20.reuse, -R9.reuse, 0xb9600000, !PT ;  /* 0xb960000014087446 */ /* 0x0c0fe40007800909 */
[----:B------:R-:W-:Y:S02]  /*1410*/  ISETP.GE.U32.AND P0, PT, R20, R9, PT ;  /* 0x000000091400720c */ /* 0x000fe40003f06070 */
[----:B------:R-:W-:Y:S02]  /*1420*/  VIMNMX R8, PT, PT, R8, 0x46a00000, PT ;  /* 0x46a0000008087848 */ /* 0x000fe40003fe0100 */
[----:B------:R-:W-:-:S05]  /*1430*/  SEL R21, R21, 0x63400000, !P0 ;  /* 0x6340000015157807 */ /* 0x000fca0004000000 */
[----:B------:R-:W-:Y:S02]  /*1440*/  IMAD.IADD R16, R8, 0x1, -R21 ;  /* 0x0000000108107824 */ /* 0x000fe400078e0a15 */
[----:B------:R-:W-:-:S03]  /*1450*/  IMAD.MOV.U32 R8, RZ, RZ, RZ ;  /* 0x000000ffff087224 */ /* 0x000fc600078e00ff */
[----:B------:R-:W-:-:S06]  /*1460*/  IADD3 R9, PT, PT, R16, 0x7fe00000, RZ ;  /* 0x7fe0000010097810 */ /* 0x000fcc0007ffe0ff */
[----:B------:R-:W-:-:S10]  /*1470*/  DMUL R14, R18, R8 ;  /* 0x00000008120e7228 */ /* 0x000fd40000000000 */
[----:B------:R-:W-:-:S13]  /*1480*/  FSETP.GTU.AND P0, PT, |R15|, 1.469367938527859385e-39, PT ;  /* 0x001000000f00780b */ /* 0x000fda0003f0c200 */
[----:B------:R-:W-:Y:S05]  /*1490*/  @P0 BRA `(.L_x_40) ;  /* 0x0000000000940947 */ /* 0x000fea0003800000 */
[----:B------:R-:W-:Y:S01]  /*14a0*/  DFMA R2, R18, -R2, R10 ;  /* 0x800000021202722b */ /* 0x000fe2000000000a */
[----:B------:R-:W-:-:S09]  /*14b0*/  MOV R8, RZ ;  /* 0x000000ff00087202 */ /* 0x000fd20000000f00 */
[C---:B------:R-:W-:Y:S02]  /*14c0*/  FSETP.NEU.AND P0, PT, R3.reuse, RZ, PT ;  /* 0x000000ff0300720b */ /* 0x040fe40003f0d000 */
[----:B------:R-:W-:-:S04]  /*14d0*/  LOP3.LUT R7, R3, 0x80000000, R7, 0x48, !PT ;  /* 0x8000000003077812 */ /* 0x000fc800078e4807 */
[----:B------:R-:W-:-:S07]  /*14e0*/  LOP3.LUT R9, R7, R9, RZ, 0xfc, !PT ;  /* 0x0000000907097212 */ /* 0x000fce00078efcff */
[----:B------:R-:W-:Y:S05]  /*14f0*/  @!P0 BRA `(.L_x_40) ;  /* 0x00000000007c8947 */ /* 0x000fea0003800000 */
[----:B------:R-:W-:Y:S01]  /*1500*/  IMAD.MOV R3, RZ, RZ, -R16 ;  /* 0x000000ffff037224 */ /* 0x000fe200078e0a10 */
[----:B------:R-:W-:Y:S01]  /*1510*/  MOV R2, RZ ;  /* 0x000000ff00027202 */ /* 0x000fe20000000f00 */
[----:B------:R-:W-:-:S05]  /*1520*/  DMUL.RP R8, R18, R8 ;  /* 0x0000000812087228 */ /* 0x000fca0000008000 */
[----:B------:R-:W-:-:S05]  /*1530*/  DFMA R2, R14, -R2, R18 ;  /* 0x800000020e02722b */ /* 0x000fca0000000012 */
[----:B------:R-:W-:Y:S02]  /*1540*/  LOP3.LUT R7, R9, R7, RZ, 0x3c, !PT ;  /* 0x0000000709077212 */ /* 0x000fe400078e3cff */
[----:B------:R-:W-:-:S04]  /*1550*/  IADD3 R2, PT, PT, -R16, -0x43300000, RZ ;  /* 0xbcd0000010027810 */ /* 0x000fc80007ffe1ff */
[----:B------:R-:W-:-:S04]  /*1560*/  FSETP.NEU.AND P0, PT, |R3|, R2, PT ;  /* 0x000000020300720b */ /* 0x000fc80003f0d200 */
[----:B------:R-:W-:Y:S02]  /*1570*/  FSEL R14, R8, R14, !P0 ;  /* 0x0000000e080e7208 */ /* 0x000fe40004000000 */
[----:B------:R-:W-:Y:S01]  /*1580*/  FSEL R15, R7, R15, !P0 ;  /* 0x0000000f070f7208 */ /* 0x000fe20004000000 */
[----:B------:R-:W-:Y:S06]  /*1590*/  BRA `(.L_x_40) ;  /* 0x0000000000547947 */ /* 0x000fec0003800000 */
.L_x_39:
[----:B------:R-:W-:-:S14]  /*15a0*/  DSETP.NAN.AND P0, PT, R8, R8, PT ;  /* 0x000000080800722a */ /* 0x000fdc0003f08000 */
[----:B------:R-:W-:Y:S05]  /*15b0*/  @P0 BRA `(.L_x_41) ;  /* 0x0000000000440947 */ /* 0x000fea0003800000 */
[----:B------:R-:W-:-:S14]  /*15c0*/  DSETP.NAN.AND P0, PT, R6, R6, PT ;  /* 0x000000060600722a */ /* 0x000fdc0003f08000 */
[----:B------:R-:W-:Y:S05]  /*15d0*/  @P0 BRA `(.L_x_42) ;  /* 0x0000000000300947 */ /* 0x000fea0003800000 */
[----:B------:R-:W-:Y:S01]  /*15e0*/  ISETP.NE.AND P0, PT, R22, R23, PT ;  /* 0x000000171600720c */ /* 0x000fe20003f05270 */
[----:B------:R-:W-:Y:S01]  /*15f0*/  IMAD.MOV.U32 R14, RZ, RZ, 0x0 ;  /* 0x00000000ff0e7424 */ /* 0x000fe200078e00ff */
[----:B------:R-:W-:-:S11]  /*1600*/  MOV R15, 0xfff80000 ;  /* 0xfff80000000f7802 */ /* 0x000fd60000000f00 */
[----:B------:R-:W-:Y:S05]  /*1610*/  @!P0 BRA `(.L_x_40) ;  /* 0x0000000000348947 */ /* 0x000fea0003800000 */
[----:B------:R-:W-:Y:S02]  /*1620*/  ISETP.NE.AND P0, PT, R22, 0x7ff00000, PT ;  /* 0x7ff000001600780c */ /* 0x000fe40003f05270 */
[----:B------:R-:W-:Y:S02]  /*1630*/  LOP3.LUT R15, R9, 0x80000000, R7, 0x48, !PT ;  /* 0x80000000090f7812 */ /* 0x000fe400078e4807 */
[----:B------:R-:W-:-:S13]  /*1640*/  ISETP.EQ.OR P0, PT, R23, RZ, !P0 ;  /* 0x000000ff1700720c */ /* 0x000fda0004702670 */
[----:B------:R-:W-:Y:S01]  /*1650*/  @P0 LOP3.LUT R2, R15, 0x7ff00000, RZ, 0xfc, !PT ;  /* 0x7ff000000f020812 */ /* 0x000fe200078efcff */
[----:B------:R-:W-:Y:S01]  /*1660*/  @!P0 IMAD.MOV.U32 R14, RZ, RZ, RZ ;  /* 0x000000ffff0e8224 */ /* 0x000fe200078e00ff */
[----:B------:R-:W-:-:S03]  /*1670*/  @P0 MOV R14, RZ ;  /* 0x000000ff000e0202 */ /* 0x000fc60000000f00 */
[----:B------:R-:W-:Y:S01]  /*1680*/  @P0 IMAD.MOV.U32 R15, RZ, RZ, R2 ;  /* 0x000000ffff0f0224 */ /* 0x000fe200078e0002 */
[----:B------:R-:W-:Y:S06]  /*1690*/  BRA `(.L_x_40) ;  /* 0x0000000000147947 */ /* 0x000fec0003800000 */
.L_x_42:
[----:B------:R-:W-:Y:S02]  /*16a0*/  LOP3.LUT R15, R7, 0x80000, RZ, 0xfc, !PT ;  /* 0x00080000070f7812 */ /* 0x000fe400078efcff */
[----:B------:R-:W-:Y:S01]  /*16b0*/  MOV R14, R6 ;  /* 0x00000006000e7202 */ /* 0x000fe20000000f00 */
[----:B------:R-:W-:Y:S06]  /*16c0*/  BRA `(.L_x_40) ;  /* 0x0000000000087947 */ /* 0x000fec0003800000 */
.L_x_41:
[----:B------:R-:W-:Y:S01]  /*16d0*/  LOP3.LUT R15, R9, 0x80000, RZ, 0xfc, !PT ;  /* 0x00080000090f7812 */ /* 0x000fe200078efcff */
[----:B------:R-:W-:-:S07]  /*16e0*/  IMAD.MOV.U32 R14, RZ, RZ, R8 ;  /* 0x000000ffff0e7224 */ /* 0x000fce00078e0008 */
.L_x_40:
[----:B------:R-:W-:Y:S05]  /*16f0*/  BSYNC.RECONVERGENT B1 ;  /* 0x0000000000017941 */ /* 0x000fea0003800200 */
.L_x_38:
[----:B------:R-:W-:Y:S01]  /*1700*/  MOV R2, R12 ;  /* 0x0000000c00027202 */ /* 0x000fe20000000f00 */
[----:B------:R-:W-:-:S04]  /*1710*/  IMAD.MOV.U32 R3, RZ, RZ, 0x0 ;  /* 0x00000000ff037424 */ /* 0x000fc800078e00ff */
[----:B------:R-:W-:Y:S05]  /*1720*/  RET.REL.NODEC R2 `(_Z14envPred_kernelPfS_S_S_iiiffffffffff) ;  /* 0xffffffe802347950 */ /* 0x000fea0003c3ffff */
        .weak           $__internal_3_$__cuda_sm3x_div_rn_noftz_f32_slowpath
        .type           $__internal_3_$__cuda_sm3x_div_rn_noftz_f32_slowpath,@function
        .size           $__internal_3_$__cuda_sm3x_div_rn_noftz_f32_slowpath,(.L_x_168 - $__internal_3_$__cuda_sm3x_div_rn_noftz_f32_slowpath)
$__internal_3_$__cuda_sm3x_div_rn_noftz_f32_slowpath:
[----:B------:R-:W-:Y:S01]  /*1730*/  SHF.R.U32.HI R10, RZ, 0x17, R3 ;  /* 0x00000017ff0a7819 */ /* 0x000fe20000011603 */
[----:B------:R-:W-:Y:S01]  /*1740*/  BSSY.RECONVERGENT B1, `(.L_x_43) ;  /* 0x0000062000017945 */ /* 0x000fe20003800200 */
[----:B------:R-:W-:Y:S02]  /*1750*/  SHF.R.U32.HI R9, RZ, 0x17, R0 ;  /* 0x00000017ff097819 */ /* 0x000fe40000011600 */
[----:B------:R-:W-:Y:S02]  /*1760*/  LOP3.LUT R10, R10, 0xff, RZ, 0xc0, !PT ;  /* 0x000000ff0a0a7812 */ /* 0x000fe400078ec0ff */
[----:B------:R-:W-:Y:S02]  /*1770*/  LOP3.LUT R14, R9, 0xff, RZ, 0xc0, !PT ;  /* 0x000000ff090e7812 */ /* 0x000fe400078ec0ff */
[----:B------:R-:W-:-:S03]  /*1780*/  IADD3 R12, PT, PT, R10, -0x1, RZ ;  /* 0xffffffff0a0c7810 */ /* 0x000fc60007ffe0ff */
        /* <DEDUP_REMOVED lines=28> */
.L_x_44:
[----:B------:R-:W-:Y:S01]  /*1950*/  LEA R12, R10, 0xc0800000, 0x17 ;  /* 0xc08000000a0c7811 */ /* 0x000fe200078eb8ff */
[----:B------:R-:W-:Y:S03]  /*1960*/  BSSY.RECONVERGENT B2, `(.L_x_49) ;  /* 0x0000036000027945 */ /* 0x000fe60003800200 */
[----:B------:R-:W-:Y:S01]  /*1970*/  IADD3 R12, PT, PT, -R12, R3, RZ ;  /* 0x000000030c0c7210 */ /* 0x000fe20007ffe1ff */
[----:B------:R-:W-:-:S03]  /*1980*/  VIADD R3, R14, 0xffffff81 ;  /* 0xffffff810e037836 */ /* 0x000fc60000000000 */
[----:B------:R-:W0:Y:S01]  /*1990*/  MUFU.RCP R11, R12 ;  /* 0x0000000c000b7308 */ /* 0x000e220000001000 */
[----:B------:R-:W-:Y:S01]  /*19a0*/  FADD.FTZ R13, -R12, -RZ ;  /* 0x800000ff0c0d7221 */ /* 0x000fe20000010100 */
[C---:B------:R-:W-:Y:S01]  /*19b0*/  IMAD R0, R3.reuse, -0x800000, R0 ;  /* 0xff80000003007824 */ /* 0x040fe200078e0200 */
[----:B------:R-:W-:-:S04]  /*19c0*/  IADD3 R10, PT, PT, R3, 0x7f, -R10 ;  /* 0x0000007f030a7810 */ /* 0x000fc80007ffe80a */
[----:B------:R-:W-:Y:S01]  /*19d0*/  IADD3 R10, PT, PT, R10, R9, RZ ;  /* 0x000000090a0a7210 */ /* 0x000fe20007ffe0ff */
        /* <DEDUP_REMOVED lines=8> */
[----:B------:R-:W-:-:S05]  /*1a60*/  LOP3.LUT R3, R3, 0xff, RZ, 0xc0, !PT ;  /* 0x000000ff03037812 */ /* 0x000fca00078ec0ff */
[----:B------:R-:W-:-:S05]  /*1a70*/  IMAD.IADD R13, R3, 0x1, R10 ;  /* 0x00000001030d7824 */ /* 0x000fca00078e020a */
        /* <DEDUP_REMOVED lines=28> */
[----:B------:R-:W-:-:S05]  /*1c40*/  LOP3.LUT R3, R3, R10, RZ, 0xc0, !PT ;  /* 0x0000000a03037212 */ /* 0x000fca00078ec0ff */
[----:B------:R-:W-:-:S05]  /*1c50*/  IMAD.IADD R3, R12, 0x1, R3 ;  /* 0x000000010c037824 */ /* 0x000fca00078e0203 */
[----:B------:R-:W-:Y:S01]  /*1c60*/  LOP3.LUT R0, R3, R0, RZ, 0xfc, !PT ;  /* 0x0000000003007212 */ /* 0x000fe200078efcff */
[----:B------:R-:W-:Y:S06]  /*1c70*/  BRA `(.L_x_52) ;  /* 0x0000000000107947 */ /* 0x000fec0003800000 */
.L_x_51:
[----:B------:R-:W-:-:S04]  /*1c80*/  LOP3.LUT R0, R0, 0x80000000, RZ, 0xc0, !PT ;  /* 0x8000000000007812 */ /* 0x000fc800078ec0ff */
[----:B------:R-:W-:Y:S01]  /*1c90*/  LOP3.LUT R0, R0, 0x7f800000, RZ, 0xfc, !PT ;  /* 0x7f80000000007812 */ /* 0x000fe200078efcff */
[----:B------:R-:W-:Y:S06]  /*1ca0*/  BRA `(.L_x_52) ;  /* 0x0000000000047947 */ /* 0x000fec0003800000 */
.L_x_50:
[----:B------:R-:W-:-:S07]  /*1cb0*/  LEA R0, R10, R0, 0x17 ;  /* 0x000000000a007211 */ /* 0x000fce00078eb8ff */
.L_x_52:
[----:B------:R-:W-:Y:S05]  /*1cc0*/  BSYNC.RECONVERGENT B2 ;  /* 0x0000000000027941 */ /* 0x000fea0003800200 */
.L_x_49:
[----:B------:R-:W-:Y:S05]  /*1cd0*/  BRA `(.L_x_53) ;  /* 0x0000000000207947 */ /* 0x000fea0003800000 */
.L_x_48:
[----:B------:R-:W-:-:S04]  /*1ce0*/  LOP3.LUT R0, R3, 0x80000000, R0, 0x48, !PT ;  /* 0x8000000003007812 */ /* 0x000fc800078e4800 */
[----:B------:R-:W-:Y:S01]  /*1cf0*/  LOP3.LUT R0, R0, 0x7f800000, RZ, 0xfc, !PT ;  /* 0x7f80000000007812 */ /* 0x000fe200078efcff */
[----:B------:R-:W-:Y:S06]  /*1d00*/  BRA `(.L_x_53) ;  /* 0x0000000000147947 */ /* 0x000fec0003800000 */
.L_x_47:
[----:B------:R-:W-:Y:S01]  /*1d10*/  LOP3.LUT R0, R3, 0x80000000, R0, 0x48, !PT ;  /* 0x8000000003007812 */ /* 0x000fe200078e4800 */
[----:B------:R-:W-:Y:S06]  /*1d20*/  BRA `(.L_x_53) ;  /* 0x00000000000c7947 */ /* 0x000fec0003800000 */
.L_x_46:
[----:B------:R-:W0:Y:S01]  /*1d30*/  MUFU.RSQ R0, -QNAN ;  /* 0xffc0000000007908 */ /* 0x000e220000001400 */
[----:B------:R-:W-:Y:S05]  /*1d40*/  BRA `(.L_x_53) ;  /* 0x0000000000047947 */ /* 0x000fea0003800000 */
.L_x_45:
[----:B------:R-:W-:-:S07]  /*1d50*/  FADD.FTZ R0, R0, R3 ;  /* 0x0000000300007221 */ /* 0x000fce0000010000 */
.L_x_53:
[----:B------:R-:W-:Y:S05]  /*1d60*/  BSYNC.RECONVERGENT B1 ;  /* 0x0000000000017941 */ /* 0x000fea0003800200 */
.L_x_43:
[----:B------:R-:W-:Y:S01]  /*1d70*/  MOV R10, R6 ;  /* 0x00000006000a7202 */ /* 0x000fe20000000f00 */
[----:B------:R-:W-:Y:S02]  /*1d80*/  IMAD.MOV.U32 R11, RZ, RZ, 0x0 ;  /* 0x00000000ff0b7424 */ /* 0x000fe400078e00ff */
[----:B0-----:R-:W-:Y:S02]  /*1d90*/  IMAD.MOV.U32 R3, RZ, RZ, R0 ;  /* 0x000000ffff037224 */ /* 0x001fe400078e0000 */
[----:B------:R-:W-:Y:S05]  /*1da0*/  RET.REL.NODEC R10 `(_Z14envPred_kernelPfS_S_S_iiiffffffffff) ;  /* 0xffffffe00a947950 */ /* 0x000fea0003c3ffff */
.L_x_54:
        /* <DEDUP_REMOVED lines=13> */
.L_x_168:


//--------------------- .text._Z16reduceRIR_kernelPfS_iiii --------------------------
	.section	.text._Z16reduceRIR_kernelPfS_iiii,"ax",@progbits
	.align	128
        .global         _Z16reduceRIR_kernelPfS_iiii
        .type           _Z16reduceRIR_kernelPfS_iiii,@function
        .size           _Z16reduceRIR_kernelPfS_iiii,(.L_x_175 - _Z16reduceRIR_kernelPfS_iiii)
        .other          _Z16reduceRIR_kernelPfS_iiii,@"STO_CUDA_ENTRY STV_DEFAULT"
_Z16reduceRIR_kernelPfS_iiii:
.text._Z16reduceRIR_kernelPfS_iiii:
[----:B------:R-:W-:Y:S01]  /*0000*/  LDC R1, c[0x0][0x37c] ;  /* 0x0000df00ff017b82 */ /* 0x000fe20000000800 */
[----:B------:R-:W0:Y:S07]  /*0010*/  S2R R2, SR_TID.X ;  /* 0x0000000000027919 */ /* 0x000e2e0000002100 */
[----:B------:R-:W1:Y:S01]  /*0020*/  S2UR UR8, SR_CTAID.X ;  /* 0x00000000000879c3 */ /* 0x000e620000002500 */
[----:B------:R-:W2:Y:S01]  /*0030*/  LDCU UR4, c[0x0][0x398] ;  /* 0x00007300ff0477ac */ /* 0x000ea20008000800 */
[----:B------:R-:W-:Y:S01]  /*0040*/  BSSY.RECONVERGENT B0, `(.L_x_55) ;  /* 0x000001e000007945 */ /* 0x000fe20003800200 */
[----:B------:R-:W3:Y:S01]  /*0050*/  S2R R0, SR_CTAID.Z ;  /* 0x0000000000007919 */ /* 0x000ee20000002700 */
[----:B------:R-:W4:Y:S04]  /*0060*/  LDCU.64 UR6, c[0x0][0x358] ;  /* 0x00006b00ff0677ac */ /* 0x000f280008000a00 */
[----:B------:R-:W1:Y:S08]  /*0070*/  LDC R3, c[0x0][0x360] ;  /* 0x0000d800ff037b82 */ /* 0x000e700000000800 */
[----:B------:R-:W0:Y:S01]  /*0080*/  S2UR UR9, SR_CTAID.Y ;  /* 0x00000000000979c3 */ /* 0x000e220000002600 */
[----:B-1----:R-:W-:-:S05]  /*0090*/  IMAD R5, R3, UR8, RZ ;  /* 0x0000000803057c24 */ /* 0x002fca000f8e02ff */
[----:B0-----:R-:W-:-:S04]  /*00a0*/  LEA R8, R5, R2, 0x1 ;  /* 0x0000000205087211 */ /* 0x001fc800078e08ff */
[----:B------:R-:W-:-:S04]  /*00b0*/  IADD3 R4, PT, PT, R8, R3, RZ ;  /* 0x0000000308047210 */ /* 0x000fc80007ffe0ff */
[----:B--2---:R-:W-:-:S13]  /*00c0*/  ISETP.GE.U32.AND P0, PT, R4, UR4, PT ;  /* 0x0000000404007c0c */ /* 0x004fda000bf06070 */
[----:B---34-:R-:W-:Y:S05]  /*00d0*/  @P0 BRA `(.L_x_56) ;  /* 0x00000000002c0947 */ /* 0x018fea0003800000 */
[----:B------:R-:W0:Y:S08]  /*00e0*/  LDC R5, c[0x0][0x394] ;  /* 0x0000e500ff057b82 */ /* 0x000e300000000800 */
[----:B------:R-:W1:Y:S01]  /*00f0*/  LDC.64 R6, c[0x0][0x380] ;  /* 0x0000e000ff067b82 */ /* 0x000e620000000a00 */
[----:B0-----:R-:W-:-:S04]  /*0100*/  IMAD R5, R0, R5, UR9 ;  /* 0x0000000900057e24 */ /* 0x001fc8000f8e0205 */
[C---:B------:R-:W-:Y:S02]  /*0110*/  IMAD R9, R5.reuse, UR4, R8 ;  /* 0x0000000405097c24 */ /* 0x040fe4000f8e0208 */
[----:B------:R-:W-:Y:S02]  /*0120*/  IMAD R11, R5, UR4, R4 ;  /* 0x00000004050b7c24 */ /* 0x000fe4000f8e0204 */
[----:B-1----:R-:W-:-:S04]  /*0130*/  IMAD.WIDE R4, R9, 0x4, R6 ;  /* 0x0000000409047825 */ /* 0x002fc800078e0206 */
[----:B------:R-:W-:Y:S02]  /*0140*/  IMAD.WIDE.U32 R6, R11, 0x4, R6 ;  /* 0x000000040b067825 */ /* 0x000fe400078e0006 */
[----:B------:R-:W2:Y:S04]  /*0150*/  LDG.E R4, desc[UR6][R4.64] ;  /* 0x0000000604047981 */ /* 0x000ea8000c1e1900 */
[----:B------:R-:W2:Y:S02]  /*0160*/  LDG.E R7, desc[UR6][R6.64] ;  /* 0x0000000606077981 */ /* 0x000ea4000c1e1900 */
[----:B--2---:R-:W-:Y:S01]  /*0170*/  FADD R9, R4, R7 ;  /* 0x0000000704097221 */ /* 0x004fe20000000000 */
[----:B------:R-:W-:Y:S06]  /*0180*/  BRA `(.L_x_57) ;  /* 0x0000000000247947 */ /* 0x000fec0003800000 */
.L_x_56:
[----:B------:R-:W-:Y:S01]  /*0190*/  ISETP.GE.AND P0, PT, R8, UR4, PT ;  /* 0x0000000408007c0c */ /* 0x000fe2000bf06270 */
[----:B------:R-:W-:-:S12]  /*01a0*/  HFMA2 R9, -RZ, RZ, 0, 0 ;  /* 0x00000000ff097431 */ /* 0x000fd800000001ff */
[----:B------:R-:W-:Y:S05]  /*01b0*/  @P0 BRA `(.L_x_57) ;  /* 0x0000000000180947 */ /* 0x000fea0003800000 */
[----:B------:R-:W0:Y:S08]  /*01c0*/  LDC R7, c[0x0][0x394] ;  /* 0x0000e500ff077b82 */ /* 0x000e300000000800 */
[----:B------:R-:W1:Y:S01]  /*01d0*/  LDC.64 R4, c[0x0][0x380] ;  /* 0x0000e000ff047b82 */ /* 0x000e620000000a00 */
[----:B0-----:R-:W-:-:S04]  /*01e0*/  IMAD R7, R0, R7, UR9 ;  /* 0x0000000900077e24 */ /* 0x001fc8000f8e0207 */
[----:B------:R-:W-:-:S04]  /*01f0*/  IMAD R7, R7, UR4, R8 ;  /* 0x0000000407077c24 */ /* 0x000fc8000f8e0208 */
[----:B-1----:R-:W-:-:S05]  /*0200*/  IMAD.WIDE R4, R7, 0x4, R4 ;  /* 0x0000000407047825 */ /* 0x002fca00078e0204 */
[----:B------:R0:W5:Y:S02]  /*0210*/  LDG.E R9, desc[UR6][R4.64] ;  /* 0x0000000604097981 */ /* 0x000164000c1e1900 */
.L_x_57:
[----:B------:R-:W-:Y:S05]  /*0220*/  BSYNC.RECONVERGENT B0 ;  /* 0x0000000000007941 */ /* 0x000fea0003800200 */
.L_x_55:
[----:B------:R-:W1:Y:S01]  /*0230*/  S2UR UR5, SR_CgaCtaId ;  /* 0x00000000000579c3 */ /* 0x000e620000008800 */
[----:B------:R-:W-:Y:S01]  /*0240*/  UMOV UR4, 0x400 ;  /* 0x0000040000047882 */ /* 0x000fe20000000000 */
[----:B------:R-:W-:Y:S02]  /*0250*/  ISETP.GE.U32.AND P1, PT, R3, 0x2, PT ;  /* 0x000000020300780c */ /* 0x000fe40003f26070 */
[----:B------:R-:W-:Y:S01]  /*0260*/  ISETP.NE.AND P0, PT, R2, RZ, PT ;  /* 0x000000ff0200720c */ /* 0x000fe20003f05270 */
[----:B-1----:R-:W-:-:S06]  /*0270*/  ULEA UR4, UR5, UR4, 0x18 ;  /* 0x0000000405047291 */ /* 0x002fcc000f8ec0ff */
[----:B0-----:R-:W-:-:S05]  /*0280*/  LEA R4, R2, UR4, 0x2 ;  /* 0x0000000402047c11 */ /* 0x001fca000f8e10ff */
[----:B-----5:R0:W-:Y:S01]  /*0290*/  STS [R4], R9 ;  /* 0x0000000904007388 */ /* 0x0201e20000000800 */
[----:B------:R-:W-:Y:S06]  /*02a0*/  BAR.SYNC.DEFER_BLOCKING 0x0 ;  /* 0x0000000000007b1d */ /* 0x000fec0000010000 */
[----:B------:R-:W-:Y:S05]  /*02b0*/  @!P1 BRA `(.L_x_58) ;  /* 0x00000000002c9947 */ /* 0x000fea0003800000 */
.L_x_59:
[----:B0-----:R-:W-:-:S04]  /*02c0*/  SHF.R.U32.HI R9, RZ, 0x1, R3 ;  /* 0x00000001ff097819 */ /* 0x001fc80000011603 */
[----:B------:R-:W-:-:S13]  /*02d0*/  ISETP.GE.U32.AND P1, PT, R2, R9, PT ;  /* 0x000000090200720c */ /* 0x000fda0003f26070 */
[----:B------:R-:W-:Y:S01]  /*02e0*/  @!P1 LEA R5, R9, R4, 0x2 ;  /* 0x0000000409059211 */ /* 0x000fe200078e10ff */
[----:B------:R-:W-:Y:S05]  /*02f0*/  @!P1 LDS R6, [R4] ;  /* 0x0000000004069984 */ /* 0x000fea0000000800 */
[----:B------:R-:W0:Y:S02]  /*0300*/  @!P1 LDS R5, [R5] ;  /* 0x0000000005059984 */ /* 0x000e240000000800 */
[----:B0-----:R-:W-:-:S05]  /*0310*/  @!P1 FADD R7, R5, R6 ;  /* 0x0000000605079221 */ /* 0x001fca0000000000 */
[----:B------:R1:W-:Y:S01]  /*0320*/  @!P1 STS [R4], R7 ;  /* 0x0000000704009388 */ /* 0x0003e20000000800 */
[----:B------:R-:W-:Y:S01]  /*0330*/  BAR.SYNC.DEFER_BLOCKING 0x0 ;  /* 0x0000000000007b1d */ /* 0x000fe20000010000 */
[----:B------:R-:W-:Y:S02]  /*0340*/  ISETP.GT.U32.AND P1, PT, R3, 0x3, PT ;  /* 0x000000030300780c */ /* 0x000fe40003f24070 */
[----:B------:R-:W-:-:S11]  /*0350*/  MOV R3, R9 ;  /* 0x0000000900037202 */ /* 0x000fd60000000f00 */
[----:B-1----:R-:W-:Y:S05]  /*0360*/  @P1 BRA `(.L_x_59) ;  /* 0xfffffffc00d41947 */ /* 0x002fea000383ffff */
.L_x_58:
[----:B------:R-:W-:Y:S05]  /*0370*/  @P0 EXIT ;  /* 0x000000000000094d */ /* 0x000fea0003800000 */
[----:B------:R-:W1:Y:S01]  /*0380*/  S2UR UR5, SR_CgaCtaId ;  /* 0x00000000000579c3 */ /* 0x000e620000008800 */
[----:B------:R-:W-:-:S07]  /*0390*/  UMOV UR4, 0x400 ;  /* 0x0000040000047882 */ /* 0x000fce0000000000 */
[----:B0-----:R-:W0:Y:S08]  /*03a0*/  LDC R9, c[0x0][0x394] ;  /* 0x0000e500ff097b82 */ /* 0x001e300000000800 */
[----:B------:R-:W2:Y:S01]  /*03b0*/  LDC R7, c[0x0][0x39c] ;  /* 0x0000e700ff077b82 */ /* 0x000ea20000000800 */
[----:B-1----:R-:W-:-:S07]  /*03c0*/  ULEA UR4, UR5, UR4, 0x18 ;  /* 0x0000000405047291 */ /* 0x002fce000f8ec0ff */
[----:B------:R-:W1:Y:S01]  /*03d0*/  LDC.64 R2, c[0x0][0x388] ;  /* 0x0000e200ff027b82 */ /* 0x000e620000000a00 */
[----:B0-----:R-:W-:Y:S01]  /*03e0*/  IMAD R0, R0, R9, UR9 ;  /* 0x0000000900007e24 */ /* 0x001fe2000f8e0209 */
[----:B------:R-:W0:Y:S03]  /*03f0*/  LDS R5, [UR4] ;  /* 0x00000004ff057984 */ /* 0x000e260008000800 */
[----:B--2---:R-:W-:-:S04]  /*0400*/  IMAD R7, R0, R7, UR8 ;  /* 0x0000000800077e24 */ /* 0x004fc8000f8e0207 */
[----:B-1----:R-:W-:-:S05]  /*0410*/  IMAD.WIDE.U32 R2, R7, 0x4, R2 ;  /* 0x0000000407027825 */ /* 0x002fca00078e0002 */
[----:B0-----:R-:W-:Y:S01]  /*0420*/  STG.E desc[UR6][R2.64], R5 ;  /* 0x0000000502007986 */ /* 0x001fe2000c101906 */
[----:B------:R-:W-:Y:S05]  /*0430*/  EXIT ;  /* 0x000000000000794d */ /* 0x000fea0003800000 */
.L_x_60:
        /* <DEDUP_REMOVED lines=12> */
.L_x_175:


//--------------------- .text._Z18generateRIR_kernelPfS_S_S_iiiiif --------------------------
	.section	.text._Z18generateRIR_kernelPfS_S_S_iiiiif,"ax",@progbits
	.align	128
        .global         _Z18generateRIR_kernelPfS_S_S_iiiiif
        .type           _Z18generateRIR_kernelPfS_S_S_iiiiif,@function
        .size           _Z18generateRIR_kernelPfS_S_S_iiiiif,(.L_x_169 - _Z18generateRIR_kernelPfS_S_S_iiiiif)
        .other          _Z18generateRIR_kernelPfS_S_S_iiiiif,@"STO_CUDA_ENTRY STV_DEFAULT"
_Z18generateRIR_kernelPfS_S_S_iiiiif:
.text._Z18generateRIR_kernelPfS_S_S_iiiiif:
[----:B------:R-:W-:Y:S01]  /*0000*/  LDC R1, c[0x0][0x37c] ;  /* 0x0000df00ff017b82 */ /* 0x000fe20000000800 */
[----:B------:R-:W0:Y:S07]  /*0010*/  S2R R3, SR_TID.Y ;  /* 0x0000000000037919 */ /* 0x000e2e0000002200 */
[----:B------:R-:W1:Y:S01]  /*0020*/  LDC R5, c[0x0][0x360] ;  /* 0x0000d800ff057b82 */ /* 0x000e620000000800 */
[----:B------:R-:W2:Y:S01]  /*0030*/  LDCU.64 UR10, c[0x0][0x3a0] ;  /* 0x00007400ff0a77ac */ /* 0x000ea20008000a00 */
[----:B------:R-:W1:Y:S01]  /*0040*/  S2R R0, SR_TID.X ;  /* 0x0000000000007919 */ /* 0x000e620000002100 */
[----:B------:R-:W3:Y:S05]  /*0050*/  LDCU UR4, c[0x0][0x3b0] ;  /* 0x00007600ff0477ac */ /* 0x000eea0008000800 */
[----:B------:R-:W0:Y:S01]  /*0060*/  S2UR UR6, SR_CTAID.Y ;  /* 0x00000000000679c3 */ /* 0x000e220000002600 */
[----:B------:R-:W4:Y:S07]  /*0070*/  LDCU UR8, c[0x0][0x3a8] ;  /* 0x00007500ff0877ac */ /* 0x000f2e0008000800 */
[----:B------:R-:W0:Y:S08]  /*0080*/  LDC R2, c[0x0][0x364] ;  /* 0x0000d900ff027b82 */ /* 0x000e300000000800 */
[----:B------:R-:W1:Y:S08]  /*0090*/  S2UR UR5, SR_CTAID.X ;  /* 0x00000000000579c3 */ /* 0x000e700000002500 */
[----:B------:R-:W3:Y:S01]  /*00a0*/  S2UR UR7, SR_CTAID.Z ;  /* 0x00000000000779c3 */ /* 0x000ee20000002700 */
[----:B0-----:R-:W-:Y:S01]  /*00b0*/  IMAD R2, R2, UR6, R3 ;  /* 0x0000000602027c24 */ /* 0x001fe2000f8e0203 */
[----:B----4-:R-:W-:-:S04]  /*00c0*/  I2FP.F32.S32 R3, UR8 ;  /* 0x0000000800037c45 */ /* 0x010fc80008201400 */
[----:B--2---:R-:W-:Y:S01]  /*00d0*/  ISETP.GE.AND P0, PT, R2, UR11, PT ;  /* 0x0000000b02007c0c */ /* 0x004fe2000bf06270 */
[----:B-1----:R-:W-:-:S05]  /*00e0*/  IMAD R5, R5, UR5, R0 ;  /* 0x0000000505057c24 */ /* 0x002fca000f8e0200 */
[----:B------:R-:W-:Y:S01]  /*00f0*/  ISETP.GE.OR P0, PT, R5, UR10, P0 ;  /* 0x0000000a05007c0c */ /* 0x000fe20008706670 */
[----:B---3--:R-:W-:-:S04]  /*0100*/  UIMAD UR6, UR7, UR4, URZ ;  /* 0x00000004070672a4 */ /* 0x008fc8000f8e02ff */
[----:B------:R-:W-:-:S06]  /*0110*/  UIADD3 UR4, UPT, UPT, UR6, UR4, URZ ;  /* 0x0000000406047290 */ /* 0x000fcc000fffe0ff */
[----:B------:R-:W-:-:S04]  /*0120*/  I2FP.F32.S32 R0, UR4 ;  /* 0x0000000400007c45 */ /* 0x000fc80008201400 */
[----:B------:R-:W-:Y:S01]  /*0130*/  FMNMX R0, R0, R3, PT ;  /* 0x0000000300007209 */ /* 0x000fe20003800000 */
[----:B------:R-:W-:Y:S06]  /*0140*/  @P0 EXIT ;  /* 0x000000000000094d */ /* 0x000fec0003800000 */
[----:B------:R-:W0:Y:S01]  /*0150*/  F2I.TRUNC.NTZ R4, R0 ;  /* 0x0000000000047305 */ /* 0x000e22000020f100 */
[----:B------:R-:W1:Y:S01]  /*0160*/  LDCU.64 UR8, c[0x0][0x358] ;  /* 0x00006b00ff0877ac */ /* 0x000e620008000a00 */
[----:B------:R-:W-:Y:S01]  /*0170*/  IMAD.MOV.U32 R6, RZ, RZ, RZ ;  /* 0x000000ffff067224 */ /* 0x000fe200078e00ff */
[----:B0-----:R-:W-:-:S13]  /*0180*/  ISETP.LE.AND P0, PT, R4, UR6, PT ;  /* 0x0000000604007c0c */ /* 0x001fda000bf03270 */
[----:B-1----:R-:W-:Y:S05]  /*0190*/  @P0 BRA `(.L_x_61) ;  /* 0x0000000800f80947 */ /* 0x002fea0003800000 */
[----:B------:R-:W0:Y:S02]  /*01a0*/  LDC.64 R8, c[0x0][0x388] ;  /* 0x0000e200ff087b82 */ /* 0x000e240000000a00 */
[----:B0-----:R-:W-:-:S05]  /*01b0*/  IMAD.WIDE R8, R5, 0x4, R8 ;  /* 0x0000000405087825 */ /* 0x001fca00078e0208 */
[----:B------:R0:W5:Y:S01]  /*01c0*/  LDG.E R7, desc[UR8][R8.64] ;  /* 0x0000000808077981 */ /* 0x000162000c1e1900 */
[----:B------:R-:W-:-:S07]  /*01d0*/  IMAD.MOV.U32 R6, RZ, RZ, RZ ;  /* 0x000000ffff067224 */ /* 0x000fce00078e00ff */
.L_x_74:
[----:B------:R-:W1:Y:S08]  /*01e0*/  LDC R13, c[0x0][0x3a8] ;  /* 0x0000ea00ff0d7b82 */ /* 0x000e700000000800 */
[----:B------:R-:W2:Y:S01]  /*01f0*/  LDC.64 R10, c[0x0][0x398] ;  /* 0x0000e600ff0a7b82 */ /* 0x000ea20000000a00 */
[----:B-1----:R-:W-:-:S04]  /*0200*/  IMAD R13, R2, R13, UR6 ;  /* 0x00000006020d7e24 */ /* 0x002fc8000f8e020d */
[----:B--2---:R-:W-:-:S05]  /*0210*/  IMAD.WIDE R10, R13, 0x4, R10 ;  /* 0x000000040d0a7825 */ /* 0x004fca00078e020a */
[----:B0-----:R-:W2:Y:S01]  /*0220*/  LDG.E R8, desc[UR8][R10.64] ;  /* 0x000000080a087981 */ /* 0x001ea2000c1e1900 */
[----:B------:R-:W-:Y:S01]  /*0230*/  UIADD3 UR6, UPT, UPT, UR6, 0x1, URZ ;  /* 0x0000000106067890 */ /* 0x000fe2000fffe0ff */
[----:B------:R-:W-:Y:S01]  /*0240*/  BSSY.RECONVERGENT B0, `(.L_x_62) ;  /* 0x00000b0000007945 */ /* 0x000fe20003800200 */
[----:B------:R-:W-:-:S04]  /*0250*/  IMAD.MOV.U32 R3, RZ, RZ, RZ ;  /* 0x000000ffff037224 */ /* 0x000fc800078e00ff */
[----:B------:R-:W-:-:S04]  /*0260*/  ISETP.NE.AND P1, PT, R4, UR6, PT ;  /* 0x0000000604007c0c */ /* 0x000fc8000bf25270 */
[----:B------:R-:W-:Y:S01]  /*0270*/  P2R R19, PR, RZ, 0x2 ;  /* 0x00000002ff137803 */ /* 0x000fe20000000000 */
[----:B--2--5:R-:W-:-:S05]  /*0280*/  FADD R8, R7, -R8 ;  /* 0x8000000807087221 */ /* 0x024fca0000000000 */
[----:B------:R-:W-:-:S13]  /*0290*/  FSETP.GEU.AND P0, PT, |R8|, 0.0040000001899898052216, PT ;  /* 0x3b83126f0800780b */ /* 0x000fda0003f0e200 */
[----:B------:R-:W-:Y:S05]  /*02a0*/  @P0 BRA `(.L_x_63) ;  /* 0x0000000800a40947 */ /* 0x000fea0003800000 */
[----:B------:R-:W0:Y:S01]  /*02b0*/  LDCU.64 UR4, c[0x0][0x390] ;  /* 0x00007200ff0477ac */ /* 0x000e220008000a00 */
[----:B------:R-:W-:Y:S02]  /*02c0*/  SHF.R.S32.HI R0, RZ, 0x1f, R13 ;  /* 0x0000001fff007819 */ /* 0x000fe4000001140d */
[----:B0-----:R-:W-:-:S04]  /*02d0*/  LEA R12, P0, R13, UR4, 0x2 ;  /* 0x000000040d0c7c11 */ /* 0x001fc8000f8010ff */
[----:B------:R-:W-:-:S05]  /*02e0*/  LEA.HI.X R13, R13, UR5, R0, 0x2, P0 ;  /* 0x000000050d0d7c11 */ /* 0x000fca00080f1400 */
[----:B------:R0:W5:Y:S01]  /*02f0*/  LDG.E R12, desc[UR8][R12.64] ;  /* 0x000000080c0c7981 */ /* 0x000162000c1e1900 */
[----:B------:R-:W-:Y:S01]  /*0300*/  FMUL R0, R8, 6.2831854820251464844 ;  /* 0x40c90fdb08007820 */ /* 0x000fe20000400000 */
[----:B------:R-:W-:Y:S01]  /*0310*/  IMAD.MOV.U32 R10, RZ, RZ, 0x42f9ffff ;  /* 0x42f9ffffff0a7424 */ /* 0x000fe200078e00ff */
[----:B------:R-:W-:Y:S01]  /*0320*/  BSSY.RECONVERGENT B1, `(.L_x_64) ;  /* 0x000000d000017945 */ /* 0x000fe20003800200 */
[----:B------:R-:W-:Y:S01]  /*0330*/  IMAD.MOV.U32 R3, RZ, RZ, 0x3c03126f ;  /* 0x3c03126fff037424 */ /* 0x000fe200078e00ff */
[----:B------:R-:W1:Y:S03]  /*0340*/  FCHK P0, R0, 0.0080000003799796104431 ;  /* 0x3c03126f00007902 */ /* 0x000e660000000000 */
[----:B------:R-:W-:-:S04]  /*0350*/  FFMA R3, R10, -R3, 1 ;  /* 0x3f8000000a037423 */ /* 0x000fc80000000803 */
[----:B------:R-:W-:-:S04]  /*0360*/  FFMA R3, R3, R10, 124.99999237060546875 ;  /* 0x42f9ffff03037423 */ /* 0x000fc8000000000a */
[----:B------:R-:W-:-:S04]  /*0370*/  FFMA R10, R0, R3, RZ ;  /* 0x00000003000a7223 */ /* 0x000fc800000000ff */
[----:B------:R-:W-:-:S04]  /*0380*/  FFMA R11, R10, -0.0080000003799796104431, R0 ;  /* 0xbc03126f0a0b7823 */ /* 0x000fc80000000000 */
[----:B------:R-:W-:Y:S01]  /*0390*/  FFMA R3, R3, R11, R10 ;  /* 0x0000000b03037223 */ /* 0x000fe2000000000a */
[----:B01----:R-:W-:Y:S06]  /*03a0*/  @!P0 BRA `(.L_x_65) ;  /* 0x0000000000108947 */ /* 0x003fec0003800000 */
[----:B------:R-:W-:Y:S01]  /*03b0*/  IMAD.MOV.U32 R3, RZ, RZ, 0x3c03126f ;  /* 0x3c03126fff037424 */ /* 0x000fe200078e00ff */
[----:B------:R-:W-:-:S07]  /*03c0*/  MOV R10, 0x3e0 ;  /* 0x000003e0000a7802 */ /* 0x000fce0000000f00 */
[----:B-----5:R-:W-:Y:S05]  /*03d0*/  CALL.REL.NOINC `($__internal_4_$__cuda_sm3x_div_rn_noftz_f32_slowpath) ;  /* 0x0000000800887944 */ /* 0x020fea0003c00000 */
[----:B------:R-:W-:-:S07]  /*03e0*/  IMAD.MOV.U32 R3, RZ, RZ, R0 ;  /* 0x000000ffff037224 */ /* 0x000fce00078e0000 */
.L_x_65:
[----:B------:R-:W-:Y:S05]  /*03f0*/  BSYNC.RECONVERGENT B1 ;  /* 0x0000000000017941 */ /* 0x000fea0003800200 */
.L_x_64:
[----:B------:R-:W0:Y:S01]  /*0400*/  LDCU UR4, c[0x0][0x3b4] ;  /* 0x00007680ff0477ac */ /* 0x000e220008000800 */
[----:B------:R-:W-:Y:S01]  /*0410*/  FMUL.RZ R10, R3, 0.15915493667125701904 ;  /* 0x3e22f983030a7820 */ /* 0x000fe2000040c000 */
[----:B------:R-:W-:Y:S01]  /*0420*/  BSSY.RECONVERGENT B1, `(.L_x_66) ;  /* 0x0000090000017945 */ /* 0x000fe20003800200 */
[----:B------:R-:W-:Y:S02]  /*0430*/  IMAD.MOV.U32 R13, RZ, RZ, 0x3f800000 ;  /* 0x3f800000ff0d7424 */ /* 0x000fe400078e00ff */
[----:B------:R-:W1:Y:S01]  /*0440*/  MUFU.COS R0, R10 ;  /* 0x0000000a00007308 */ /* 0x000e620000000000 */
[----:B0-----:R-:W-:-:S04]  /*0450*/  FMUL R3, R8, UR4 ;  /* 0x0000000408037c20 */ /* 0x001fc80008400000 */
[----:B------:R-:W-:Y:S01]  /*0460*/  FMUL R3, R3, 3.1415927410125732422 ;  /* 0x40490fdb03037820 */ /* 0x000fe20000400000 */
[----:B-1----:R-:W-:-:S04]  /*0470*/  FADD R0, R0, 1 ;  /* 0x3f80000000007421 */ /* 0x002fc80000000000 */
[----:B------:R-:W-:Y:S01]  /*0480*/  FSETP.NEU.AND P0, PT, R3, RZ, PT ;  /* 0x000000ff0300720b */ /* 0x000fe20003f0d000 */
[----:B------:R-:W-:-:S04]  /*0490*/  FMUL R11, R0, 0.5 ;  /* 0x3f000000000b7820 */ /* 0x000fc80000400000 */
[----:B-----5:R-:W-:-:S08]  /*04a0*/  FMUL R8, R12, R11 ;  /* 0x0000000b0c087220 */ /* 0x020fd00000400000 */
[----:B------:R-:W-:Y:S05]  /*04b0*/  @!P0 BRA `(.L_x_67) ;  /* 0x0000000800188947 */ /* 0x000fea0003800000 */
[C---:B------:R-:W-:Y:S01]  /*04c0*/  FMUL R0, R3.reuse, 0.63661974668502807617 ;  /* 0x3f22f98303007820 */ /* 0x040fe20000400000 */
[----:B------:R-:W-:Y:S01]  /*04d0*/  FSETP.GE.AND P0, PT, |R3|, 105615, PT ;  /* 0x47ce47800300780b */ /* 0x000fe20003f06200 */
[----:B------:R-:W-:Y:S04]  /*04e0*/  BSSY.RECONVERGENT B2, `(.L_x_68) ;  /* 0x0000065000027945 */ /* 0x000fe80003800200 */
[----:B------:R-:W0:Y:S02]  /*04f0*/  F2I.NTZ R0, R0 ;  /* 0x0000000000007305 */ /* 0x000e240000203100 */
[----:B0-----:R-:W-:-:S05]  /*0500*/  I2FP.F32.S32 R10, R0 ;  /* 0x00000000000a7245 */ /* 0x001fca0000201400 */
[----:B------:R-:W-:-:S04]  /*0510*/  FFMA R11, R10, -1.5707962512969970703, R3 ;  /* 0xbfc90fda0a0b7823 */ /* 0x000fc80000000003 */
[----:B------:R-:W-:-:S04]  /*0520*/  FFMA R11, R10, -7.5497894158615963534e-08, R11 ;  /* 0xb3a221680a0b7823 */ /* 0x000fc8000000000b */
[----:B------:R-:W-:Y:S01]  /*0530*/  FFMA R11, R10, -5.3903029534742383927e-15, R11 ;  /* 0xa7c234c50a0b7823 */ /* 0x000fe2000000000b */
[----:B------:R-:W-:Y:S06]  /*0540*/  @!P0 BRA `(.L_x_69) ;  /* 0x0000000400788947 */ /* 0x000fec0003800000 */
[----:B------:R-:W-:-:S13]  /*0550*/  FSETP.NEU.AND P0, PT, |R3|, +INF , PT ;  /* 0x7f8000000300780b */ /* 0x000fda0003f0d200 */
[----:B------:R-:W-:Y:S01]  /*0560*/  @!P0 FMUL R11, RZ, R3 ;  /* 0x00000003ff0b8220 */ /* 0x000fe20000400000 */
[----:B------:R-:W-:Y:S01]  /*0570*/  @!P0 IMAD.MOV.U32 R0, RZ, RZ, RZ ;  /* 0x000000ffff008224 */ /* 0x000fe200078e00ff */
[----:B------:R-:W-:Y:S06]  /*0580*/  @!P0 BRA `(.L_x_69) ;  /* 0x0000000400688947 */ /* 0x000fec0003800000 */
[----:B------:R-:W-:Y:S02]  /*0590*/  SHF.L.U32 R0, R3, 0x8, RZ ;  /* 0x0000000803007819 */ /* 0x000fe400000006ff */
[----:B------:R-:W-:Y:S01]  /*05a0*/  CS2R R20, SRZ ;  /* 0x0000000000147805 */ /* 0x000fe2000001ff00 */
[----:B------:R-:W0:Y:S01]  /*05b0*/  LDCU.64 UR10, c[0x4][URZ] ;  /* 0x01000000ff0a77ac */ /* 0x000e220008000a00 */
[----:B------:R-:W-:Y:S01]  /*05c0*/  LOP3.LUT R23, R0, 0x80000000, RZ, 0xfc, !PT ;  /* 0x8000000000177812 */ /* 0x000fe200078efcff */
[----:B------:R-:W-:Y:S01]  /*05d0*/  UMOV UR5, URZ ;  /* 0x000000ff00057c82 */ /* 0x000fe20008000000 */
[----:B------:R-:W-:-:S05]  /*05e0*/  UMOV UR4, URZ ;  /* 0x000000ff00047c82 */ /* 0x000fca0008000000 */
.L_x_70:
[----:B0-----:R-:W-:Y:S02]  /*05f0*/  IMAD.U32 R10, RZ, RZ, UR10 ;  /* 0x0000000aff0a7e24 */ /* 0x001fe4000f8e00ff */
[----:B------:R-:W-:-:S05]  /*0600*/  IMAD.U32 R11, RZ, RZ, UR11 ;  /* 0x0000000bff0b7e24 */ /* 0x000fca000f8e00ff */
[----:B------:R-:W2:Y:S01]  /*0610*/  LDG.E.CONSTANT R10, desc[UR8][R10.64] ;  /* 0x000000080a0a7981 */ /* 0x000ea2000c1e9900 */
[----:B------:R-:W-:Y:S01]  /*0620*/  UIADD3 UR4, UPT, UPT, UR4, 0x1, URZ ;  /* 0x0000000104047890 */ /* 0x000fe2000fffe0ff */
[C---:B------:R-:W-:Y:S01]  /*0630*/  ISETP.EQ.AND P0, PT, R20.reuse, RZ, PT ;  /* 0x000000ff1400720c */ /* 0x040fe20003f02270 */
[----:B------:R-:W-:Y:S01]  /*0640*/  UIADD3 UR10, UP1, UPT, UR10, 0x4, URZ ;  /* 0x000000040a0a7890 */ /* 0x000fe2000ff3e0ff */
[C---:B------:R-:W-:Y:S01]  /*0650*/  ISETP.EQ.AND P1, PT, R20.reuse, 0x4, PT ;  /* 0x000000041400780c */ /* 0x040fe20003f22270 */
[----:B------:R-:W-:Y:S01]  /*0660*/  UISETP.NE.AND UP0, UPT, UR4, 0x6, UPT ;  /* 0x000000060400788c */ /* 0x000fe2000bf05270 */
[C---:B------:R-:W-:Y:S01]  /*0670*/  ISETP.EQ.AND P3, PT, R20.reuse, 0xc, PT ;  /* 0x0000000c1400780c */ /* 0x040fe20003f62270 */
[----:B------:R-:W-:Y:S01]  /*0680*/  UIADD3.X UR11, UPT, UPT, URZ, UR11, URZ, UP1, !UPT ;  /* 0x0000000bff0b7290 */ /* 0x000fe20008ffe4ff */
[C---:B------:R-:W-:Y:S02]  /*0690*/  ISETP.EQ.AND P4, PT, R20.reuse, 0x10, PT ;  /* 0x000000101400780c */ /* 0x040fe40003f82270 */
[----:B------:R-:W-:Y:S01]  /*06a0*/  ISETP.EQ.AND P5, PT, R20, 0x14, PT ;  /* 0x000000141400780c */ /* 0x000fe20003fa2270 */
[----:B--2---:R-:W-:-:S03]  /*06b0*/  IMAD.WIDE.U32 R12, R10, R23, RZ ;  /* 0x000000170a0c7225 */ /* 0x004fc600078e00ff */
[----:B------:R-:W-:-:S04]  /*06c0*/  IADD3 R0, P2, PT, R12, R21, RZ ;  /* 0x000000150c007210 */ /* 0x000fc80007f5e0ff */
[----:B------:R-:W-:Y:S01]  /*06d0*/  IADD3.X R21, PT, PT, R13, UR5, RZ, P2, !PT ;  /* 0x000000050d157c10 */ /* 0x000fe200097fe4ff */
[--C-:B------:R-:W-:Y:S01]  /*06e0*/  @P0 IMAD.MOV.U32 R9, RZ, RZ, R0.reuse ;  /* 0x000000ffff090224 */ /* 0x100fe200078e0000 */
[C---:B------:R-:W-:Y:S01]  /*06f0*/  ISETP.EQ.AND P2, PT, R20.reuse, 0x8, PT ;  /* 0x000000081400780c */ /* 0x040fe20003f42270 */
[--C-:B------:R-:W-:Y:S01]  /*0700*/  @P1 IMAD.MOV.U32 R14, RZ, RZ, R0.reuse ;  /* 0x000000ffff0e1224 */ /* 0x100fe200078e0000 */
[----:B------:R-:W-:Y:S01]  /*0710*/  IADD3 R20, PT, PT, R20, 0x4, RZ ;  /* 0x0000000414147810 */ /* 0x000fe20007ffe0ff */
[--C-:B------:R-:W-:Y:S02]  /*0720*/  @P3 IMAD.MOV.U32 R16, RZ, RZ, R0.reuse ;  /* 0x000000ffff103224 */ /* 0x100fe400078e0000 */
[--C-:B------:R-:W-:Y:S02]  /*0730*/  @P4 IMAD.MOV.U32 R17, RZ, RZ, R0.reuse ;  /* 0x000000ffff114224 */ /* 0x100fe400078e0000 */
[----:B------:R-:W-:-:S06]  /*0740*/  @P5 IMAD.MOV.U32 R18, RZ, RZ, R0 ;  /* 0x000000ffff125224 */ /* 0x000fcc00078e0000 */
[----:B------:R-:W-:Y:S01]  /*0750*/  @P2 IMAD.MOV.U32 R15, RZ, RZ, R0 ;  /* 0x000000ffff0f2224 */ /* 0x000fe200078e0000 */
[----:B------:R-:W-:Y:S06]  /*0760*/  BRA.U UP0, `(.L_x_70) ;  /* 0xfffffffd00a07547 */ /* 0x000fec000b83ffff */
[----:B------:R-:W-:Y:S01]  /*0770*/  SHF.R.U32.HI R10, RZ, 0x17, R3 ;  /* 0x00000017ff0a7819 */ /* 0x000fe20000011603 */
[----:B------:R-:W-:Y:S03]  /*0780*/  BSSY.RECONVERGENT B3, `(.L_x_71) ;  /* 0x0000028000037945 */ /* 0x000fe60003800200 */
[C---:B------:R-:W-:Y:S02]  /*0790*/  LOP3.LUT R0, R10.reuse, 0xe0, RZ, 0xc0, !PT ;  /* 0x000000e00a007812 */ /* 0x040fe400078ec0ff */
[----:B------:R-:W-:-:S03]  /*07a0*/  LOP3.LUT P6, RZ, R10, 0x1f, RZ, 0xc0, !PT ;  /* 0x0000001f0aff7812 */ /* 0x000fc600078cc0ff */
[----:B------:R-:W-:-:S05]  /*07b0*/  VIADD R0, R0, 0xffffff80 ;  /* 0xffffff8000007836 */ /* 0x000fca0000000000 */
[----:B------:R-:W-:-:S05]  /*07c0*/  SHF.R.U32.HI R0, RZ, 0x5, R0 ;  /* 0x00000005ff007819 */ /* 0x000fca0000011600 */
[----:B------:R-:W-:-:S05]  /*07d0*/  IMAD.U32 R13, R0, -0x4, RZ ;  /* 0xfffffffc000d7824 */ /* 0x000fca00078e00ff */
[C---:B------:R-:W-:Y:S02]  /*07e0*/  ISETP.EQ.AND P3, PT, R13.reuse, -0x18, PT ;  /* 0xffffffe80d00780c */ /* 0x040fe40003f62270 */
[C---:B------:R-:W-:Y:S02]  /*07f0*/  ISETP.EQ.AND P4, PT, R13.reuse, -0x14, PT ;  /* 0xffffffec0d00780c */ /* 0x040fe40003f82270 */
[C---:B------:R-:W-:Y:S02]  /*0800*/  ISETP.EQ.AND P0, PT, R13.reuse, -0x10, PT ;  /* 0xfffffff00d00780c */ /* 0x040fe40003f02270 */
[C---:B------:R-:W-:Y:S02]  /*0810*/  ISETP.EQ.AND P1, PT, R13.reuse, -0xc, PT ;  /* 0xfffffff40d00780c */ /* 0x040fe40003f22270 */
[C---:B------:R-:W-:Y:S02]  /*0820*/  ISETP.EQ.AND P2, PT, R13.reuse, -0x8, PT ;  /* 0xfffffff80d00780c */ /* 0x040fe40003f42270 */
[----:B------:R-:W-:-:S03]  /*0830*/  ISETP.EQ.AND P5, PT, R13, 0x4, PT ;  /* 0x000000040d00780c */ /* 0x000fc60003fa2270 */
[--C-:B------:R-:W-:Y:S01]  /*0840*/  @P3 IMAD.MOV.U32 R0, RZ, RZ, R9.reuse ;  /* 0x000000ffff003224 */ /* 0x100fe200078e0009 */
[C---:B------:R-:W-:Y:S01]  /*0850*/  ISETP.EQ.AND P3, PT, R13.reuse, -0x4, PT ;  /* 0xfffffffc0d00780c */ /* 0x040fe20003f62270 */
[----:B------:R-:W-:Y:S02]  /*0860*/  @P4 IMAD.MOV.U32 R11, RZ, RZ, R9 ;  /* 0x000000ffff0b4224 */ /* 0x000fe400078e0009 */
[--C-:B------:R-:W-:Y:S01]  /*0870*/  @P4 IMAD.MOV.U32 R0, RZ, RZ, R14.reuse ;  /* 0x000000ffff004224 */ /* 0x100fe200078e000e */
[----:B------:R-:W-:Y:S01]  /*0880*/  ISETP.EQ.AND P4, PT, R13, RZ, PT ;  /* 0x000000ff0d00720c */ /* 0x000fe20003f82270 */
[----:B------:R-:W-:Y:S01]  /*0890*/  @P0 IMAD.MOV.U32 R11, RZ, RZ, R14 ;  /* 0x000000ffff0b0224 */ /* 0x000fe200078e000e */
[----:B------:R-:W-:Y:S01]  /*08a0*/  @P1 MOV R11, R15 ;  /* 0x0000000f000b1202 */ /* 0x000fe20000000f00 */
[----:B------:R-:W-:Y:S02]  /*08b0*/  @P0 IMAD.MOV.U32 R0, RZ, RZ, R15 ;  /* 0x000000ffff000224 */ /* 0x000fe400078e000f */
[----:B------:R-:W-:-:S02]  /*08c0*/  @P1 IMAD.MOV.U32 R0, RZ, RZ, R16 ;  /* 0x000000ffff001224 */ /* 0x000fc400078e0010 */
[----:B------:R-:W-:Y:S02]  /*08d0*/  @P2 IMAD.MOV.U32 R11, RZ, RZ, R16 ;  /* 0x000000ffff0b2224 */ /* 0x000fe400078e0010 */
[--C-:B------:R-:W-:Y:S02]  /*08e0*/  @P2 IMAD.MOV.U32 R0, RZ, RZ, R17.reuse ;  /* 0x000000ffff002224 */ /* 0x100fe400078e0011 */
[----:B------:R-:W-:Y:S02]  /*08f0*/  @P3 IMAD.MOV.U32 R11, RZ, RZ, R17 ;  /* 0x000000ffff0b3224 */ /* 0x000fe400078e0011 */
[--C-:B------:R-:W-:Y:S02]  /*0900*/  @P3 IMAD.MOV.U32 R0, RZ, RZ, R18.reuse ;  /* 0x000000ffff003224 */ /* 0x100fe400078e0012 */
[----:B------:R-:W-:Y:S01]  /*0910*/  @P4 IMAD.MOV.U32 R11, RZ, RZ, R18 ;  /* 0x000000ffff0b4224 */ /* 0x000fe200078e0012 */
[----:B------:R-:W-:Y:S01]  /*0920*/  @P5 MOV R11, R21 ;  /* 0x00000015000b5202 */ /* 0x000fe20000000f00 */
[----:B------:R-:W-:Y:S01]  /*0930*/  @P4 IMAD.MOV.U32 R0, RZ, RZ, R21 ;  /* 0x000000ffff004224 */ /* 0x000fe200078e0015 */
[----:B------:R-:W-:Y:S06]  /*0940*/  @!P6 BRA `(.L_x_72) ;  /* 0x00000000002ce947 */ /* 0x000fec0003800000 */
[----:B------:R-:W-:Y:S01]  /*0950*/  @P0 IMAD.MOV.U32 R12, RZ, RZ, R9 ;  /* 0x000000ffff0c0224 */ /* 0x000fe200078e0009 */
[----:B------:R-:W-:Y:S01]  /*0960*/  ISETP.EQ.AND P0, PT, R13, 0x8, PT ;  /* 0x000000080d00780c */ /* 0x000fe20003f02270 */
[----:B------:R-:W-:Y:S01]  /*0970*/  @P1 IMAD.MOV.U32 R12, RZ, RZ, R14 ;  /* 0x000000ffff0c1224 */ /* 0x000fe200078e000e */
[----:B------:R-:W-:Y:S01]  /*0980*/  LOP3.LUT R10, R10, 0x1f, RZ, 0xc0, !PT ;  /* 0x0000001f0a0a7812 */ /* 0x000fe200078ec0ff */
[----:B------:R-:W-:Y:S02]  /*0990*/  @P2 IMAD.MOV.U32 R12, RZ, RZ, R15 ;  /* 0x000000ffff0c2224 */ /* 0x000fe400078e000f */
[----:B------:R-:W-:Y:S01]  /*09a0*/  @P3 IMAD.MOV.U32 R12, RZ, RZ, R16 ;  /* 0x000000ffff0c3224 */ /* 0x000fe200078e0010 */
[----:B------:R-:W-:Y:S01]  /*09b0*/  SHF.L.W.U32.HI R0, R11, R10, R0 ;  /* 0x0000000a0b007219 */ /* 0x000fe20000010e00 */
[----:B------:R-:W-:Y:S02]  /*09c0*/  @P4 IMAD.MOV.U32 R12, RZ, RZ, R17 ;  /* 0x000000ffff0c4224 */ /* 0x000fe400078e0011 */
[----:B------:R-:W-:-:S04]  /*09d0*/  @P5 IMAD.MOV.U32 R12, RZ, RZ, R18 ;  /* 0x000000ffff0c5224 */ /* 0x000fc800078e0012 */
[----:B------:R-:W-:-:S05]  /*09e0*/  @P0 IMAD.MOV.U32 R12, RZ, RZ, R21 ;  /* 0x000000ffff0c0224 */ /* 0x000fca00078e0015 */
[----:B------:R-:W-:-:S07]  /*09f0*/  SHF.L.W.U32.HI R11, R12, R10, R11 ;  /* 0x0000000a0c0b7219 */ /* 0x000fce0000010e0b */
.L_x_72:
[----:B------:R-:W-:Y:S05]  /*0a00*/  BSYNC.RECONVERGENT B3 ;  /* 0x0000000000037941 */ /* 0x000fea0003800200 */
.L_x_71:
[C---:B------:R-:W-:Y:S01]  /*0a10*/  SHF.L.W.U32.HI R20, R11.reuse, 0x2, R0 ;  /* 0x000000020b147819 */ /* 0x040fe20000010e00 */
[----:B------:R-:W-:Y:S01]  /*0a20*/  UMOV UR4, 0x54442d19 ;  /* 0x54442d1900047882 */ /* 0x000fe20000000000 */
[----:B------:R-:W-:Y:S01]  /*0a30*/  SHF.L.U32 R11, R11, 0x2, RZ ;  /* 0x000000020b0b7819 */ /* 0x000fe200000006ff */
[----:B------:R-:W-:Y:S01]  /*0a40*/  UMOV UR5, 0x3bf921fb ;  /* 0x3bf921fb00057882 */ /* 0x000fe20000000000 */
[----:B------:R-:W-:Y:S02]  /*0a50*/  SHF.R.S32.HI R12, RZ, 0x1f, R20 ;  /* 0x0000001fff0c7819 */ /* 0x000fe40000011414 */
[----:B------:R-:W-:Y:S02]  /*0a60*/  ISETP.GE.AND P0, PT, R3, RZ, PT ;  /* 0x000000ff0300720c */ /* 0x000fe40003f06270 */
[C---:B------:R-:W-:Y:S02]  /*0a70*/  LOP3.LUT R10, R12.reuse, R11, RZ, 0x3c, !PT ;  /* 0x0000000b0c0a7212 */ /* 0x040fe400078e3cff */
[----:B------:R-:W-:-:S02]  /*0a80*/  LOP3.LUT R11, R12, R20, RZ, 0x3c, !PT ;  /* 0x000000140c0b7212 */ /* 0x000fc400078e3cff */
[----:B------:R-:W-:Y:S02]  /*0a90*/  SHF.R.U32.HI R0, RZ, 0x1e, R0 ;  /* 0x0000001eff007819 */ /* 0x000fe40000011600 */
[C---:B------:R-:W-:Y:S02]  /*0aa0*/  LOP3.LUT R21, R20.reuse, R3, RZ, 0x3c, !PT ;  /* 0x0000000314157212 */ /* 0x040fe400078e3cff */
[----:B------:R-:W0:Y:S01]  /*0ab0*/  I2F.F64.S64 R10, R10 ;  /* 0x0000000a000a7312 */ /* 0x000e220000301c00 */
[----:B------:R-:W-:Y:S02]  /*0ac0*/  LEA.HI R0, R20, R0, RZ, 0x1 ;  /* 0x0000000014007211 */ /* 0x000fe400078f08ff */
[----:B------:R-:W-:-:S03]  /*0ad0*/  ISETP.GE.AND P1, PT, R21, RZ, PT ;  /* 0x000000ff1500720c */ /* 0x000fc60003f26270 */
[----:B------:R-:W-:-:S04]  /*0ae0*/  IMAD.MOV R20, RZ, RZ, -R0 ;  /* 0x000000ffff147224 */ /* 0x000fc800078e0a00 */
[----:B------:R-:W-:Y:S01]  /*0af0*/  @!P0 IMAD.MOV.U32 R0, RZ, RZ, R20 ;  /* 0x000000ffff008224 */ /* 0x000fe200078e0014 */
[----:B0-----:R-:W-:-:S10]  /*0b00*/  DMUL R12, R10, UR4 ;  /* 0x000000040a0c7c28 */ /* 0x001fd40008000000 */
[----:B------:R-:W0:Y:S02]  /*0b10*/  F2F.F32.F64 R12, R12 ;  /* 0x0000000c000c7310 */ /* 0x000e240000301000 */
[----:B0-----:R-:W-:-:S07]  /*0b20*/  FSEL R11, -R12, R12, !P1 ;  /* 0x0000000c0c0b7208 */ /* 0x001fce0004800100 */
.L_x_69:
[----:B------:R-:W-:Y:S05]  /*0b30*/  BSYNC.RECONVERGENT B2 ;  /* 0x0000000000027941 */ /* 0x000fea0003800200 */
.L_x_68:
[----:B------:R-:W-:Y:S02]  /*0b40*/  IMAD.MOV.U32 R12, RZ, RZ, 0x37cbac00 ;  /* 0x37cbac00ff0c7424 */ /* 0x000fe400078e00ff */
[----:B------:R-:W-:Y:S01]  /*0b50*/  FMUL R13, R11, R11 ;  /* 0x0000000b0b0d7220 */ /* 0x000fe20000400000 */
[C---:B------:R-:W-:Y:S01]  /*0b60*/  LOP3.LUT R10, R0.reuse, 0x1, RZ, 0xc0, !PT ;  /* 0x00000001000a7812 */ /* 0x040fe200078ec0ff */
[----:B------:R-:W-:Y:S01]  /*0b70*/  IMAD.MOV.U32 R20, RZ, RZ, 0x3d2aaabb ;  /* 0x3d2aaabbff147424 */ /* 0x000fe200078e00ff */
[----:B------:R-:W-:Y:S01]  /*0b80*/  LOP3.LUT P1, RZ, R0, 0x2, RZ, 0xc0, !PT ;  /* 0x0000000200ff7812 */ /* 0x000fe2000782c0ff */
[----:B------:R-:W-:Y:S01]  /*0b90*/  FFMA R12, R13, R12, -0.0013887860113754868507 ;  /* 0xbab607ed0d0c7423 */ /* 0x000fe2000000000c */
[----:B------:R-:W-:Y:S01]  /*0ba0*/  ISETP.NE.U32.AND P0, PT, R10, 0x1, PT ;  /* 0x000000010a00780c */ /* 0x000fe20003f05070 */
[----:B------:R-:W-:Y:S01]  /*0bb0*/  IMAD.MOV.U32 R21, RZ, RZ, 0x3effffff ;  /* 0x3effffffff157424 */ /* 0x000fe200078e00ff */
[----:B------:R-:W0:Y:S01]  /*0bc0*/  MUFU.RCP R10, R3 ;  /* 0x00000003000a7308 */ /* 0x000e220000001000 */
[----:B------:R-:W-:Y:S01]  /*0bd0*/  BSSY.RECONVERGENT B2, `(.L_x_67) ;  /* 0x0000014000027945 */ /* 0x000fe20003800200 */
[----:B------:R-:W-:-:S02]  /*0be0*/  FSEL R12, R12, -0.00019574658654164522886, !P0 ;  /* 0xb94d41530c0c7808 */ /* 0x000fc40004000000 */
[----:B------:R-:W-:Y:S02]  /*0bf0*/  FSEL R20, R20, 0.0083327032625675201416, !P0 ;  /* 0x3c0885e414147808 */ /* 0x000fe40004000000 */
[----:B------:R-:W-:Y:S02]  /*0c00*/  FSEL R21, -R21, -0.16666662693023681641, !P0 ;  /* 0xbe2aaaa815157808 */ /* 0x000fe40004000100 */
[----:B------:R-:W-:Y:S01]  /*0c10*/  FSEL R0, R11, 1, P0 ;  /* 0x3f8000000b007808 */ /* 0x000fe20000000000 */
[----:B------:R-:W-:-:S04]  /*0c20*/  FFMA R12, R13, R12, R20 ;  /* 0x0000000c0d0c7223 */ /* 0x000fc80000000014 */
[C---:B------:R-:W-:Y:S01]  /*0c30*/  FFMA R12, R13.reuse, R12, R21 ;  /* 0x0000000c0d0c7223 */ /* 0x040fe20000000015 */
[----:B------:R-:W-:Y:S01]  /*0c40*/  FFMA R13, R13, R0, RZ ;  /* 0x000000000d0d7223 */ /* 0x000fe200000000ff */
[----:B0-----:R-:W-:-:S03]  /*0c50*/  FFMA R11, -R3, R10, 1 ;  /* 0x3f800000030b7423 */ /* 0x001fc6000000010a */
[----:B------:R-:W-:Y:S01]  /*0c60*/  FFMA R0, R13, R12, R0 ;  /* 0x0000000c0d007223 */ /* 0x000fe20000000000 */
[----:B------:R-:W-:-:S03]  /*0c70*/  FFMA R11, R10, R11, R10 ;  /* 0x0000000b0a0b7223 */ /* 0x000fc6000000000a */
[----:B------:R-:W-:-:S04]  /*0c80*/  @P1 FADD R0, RZ, -R0 ;  /* 0x80000000ff001221 */ /* 0x000fc80000000000 */
[----:B------:R-:W0:Y:S01]  /*0c90*/  FCHK P0, R0, R3 ;  /* 0x0000000300007302 */ /* 0x000e220000000000 */
[----:B------:R-:W-:-:S04]  /*0ca0*/  FFMA R10, R0, R11, RZ ;  /* 0x0000000b000a7223 */ /* 0x000fc800000000ff */
[----:B------:R-:W-:-:S04]  /*0cb0*/  FFMA R12, -R3, R10, R0 ;  /* 0x0000000a030c7223 */ /* 0x000fc80000000100 */
[----:B------:R-:W-:Y:S01]  /*0cc0*/  FFMA R13, R11, R12, R10 ;  /* 0x0000000c0b0d7223 */ /* 0x000fe2000000000a */
[----:B0-----:R-:W-:Y:S06]  /*0cd0*/  @!P0 BRA `(.L_x_73) ;  /* 0x00000000000c8947 */ /* 0x001fec0003800000 */
[----:B------:R-:W-:-:S07]  /*0ce0*/  MOV R10, 0xd00 ;  /* 0x00000d00000a7802 */ /* 0x000fce0000000f00 */
[----:B------:R-:W-:Y:S05]  /*0cf0*/  CALL.REL.NOINC `($__internal_4_$__cuda_sm3x_div_rn_noftz_f32_slowpath) ;  /* 0x0000000000407944 */ /* 0x000fea0003c00000 */
[----:B------:R-:W-:-:S07]  /*0d00*/  IMAD.MOV.U32 R13, RZ, RZ, R0 ;  /* 0x000000ffff0d7224 */ /* 0x000fce00078e0000 */
.L_x_73:
[----:B------:R-:W-:Y:S05]  /*0d10*/  BSYNC.RECONVERGENT B2 ;  /* 0x0000000000027941 */ /* 0x000fea0003800200 */
.L_x_67:
[----:B------:R-:W-:Y:S05]  /*0d20*/  BSYNC.RECONVERGENT B1 ;  /* 0x0000000000017941 */ /* 0x000fea0003800200 */
.L_x_66:
[----:B------:R-:W-:-:S07]  /*0d30*/  FMUL R3, R8, R13 ;  /* 0x0000000d08037220 */ /* 0x000fce0000400000 */
.L_x_63:
[----:B------:R-:W-:Y:S05]  /*0d40*/  BSYNC.RECONVERGENT B0 ;  /* 0x0000000000007941 */ /* 0x000fea0003800200 */
.L_x_62:
[----:B------:R-:W-:Y:S01]  /*0d50*/  ISETP.NE.AND P0, PT, R19, RZ, PT ;  /* 0x000000ff1300720c */ /* 0x000fe20003f05270 */
[----:B------:R-:W-:-:S12]  /*0d60*/  FADD R6, R3, R6 ;  /* 0x0000000603067221 */ /* 0x000fd80000000000 */
[----:B------:R-:W-:Y:S05]  /*0d70*/  @P0 BRA `(.L_x_74) ;  /* 0xfffffff400180947 */ /* 0x000fea000383ffff */
.L_x_61:
[----:B------:R-:W0:Y:S01]  /*0d80*/  LDC R3, c[0x0][0x3ac] ;  /* 0x0000eb00ff037b82 */ /* 0x000e220000000800 */
[----:B------:R-:W1:Y:S07]  /*0d90*/  LDCU UR4, c[0x0][0x3a0] ;  /* 0x00007400ff0477ac */ /* 0x000e6e0008000800 */
[----:B------:R-:W2:Y:S01]  /*0da0*/  LDC.64 R8, c[0x0][0x380] ;  /* 0x0000e000ff087b82 */ /* 0x000ea20000000a00 */
[----:B-1----:R-:W-:-:S04]  /*0db0*/  IMAD R2, R2, UR4, R5 ;  /* 0x0000000402027c24 */ /* 0x002fc8000f8e0205 */
[----:B0-----:R-:W-:-:S04]  /*0dc0*/  IMAD R3, R2, R3, UR7 ;  /* 0x0000000702037e24 */ /* 0x001fc8000f8e0203 */
[----:B--2---:R-:W-:-:S05]  /*0dd0*/  IMAD.WIDE.U32 R2, R3, 0x4, R8 ;  /* 0x0000000403027825 */ /* 0x004fca00078e0008 */
[----:B------:R-:W-:Y:S01]  /*0de0*/  STG.E desc[UR8][R2.64], R6 ;  /* 0x0000000602007986 */ /* 0x000fe2000c101908 */
[----:B------:R-:W-:Y:S05]  /*0df0*/  EXIT ;  /* 0x000000000000794d */ /* 0x000fea0003800000 */
        .weak           $__internal_4_$__cuda_sm3x_div_rn_noftz_f32_slowpath
        .type           $__internal_4_$__cuda_sm3x_div_rn_noftz_f32_slowpath,@function
        .size           $__internal_4_$__cuda_sm3x_div_rn_noftz_f32_slowpath,(.L_x_169 - $__internal_4_$__cuda_sm3x_div_rn_noftz_f32_slowpath)
$__internal_4_$__cuda_sm3x_div_rn_noftz_f32_slowpath:
[----:B------:R-:W-:Y:S01]  /*0e00*/  SHF.R.U32.HI R11, RZ, 0x17, R3 ;  /* 0x00000017ff0b7819 */ /* 0x000fe20000011603 */
[----:B------:R-:W-:Y:S01]  /*0e10*/  BSSY.RECONVERGENT B3, `(.L_x_75) ;  /* 0x0000062000037945 */ /* 0x000fe20003800200 */
[----:B------:R-:W-:Y:S02]  /*0e20*/  SHF.R.U32.HI R13, RZ, 0x17, R0 ;  /* 0x00000017ff0d7819 */ /* 0x000fe40000011600 */
[----:B------:R-:W-:Y:S02]  /*0e30*/  LOP3.LUT R11, R11, 0xff, RZ, 0xc0, !PT ;  /* 0x000000ff0b0b7812 */ /* 0x000fe400078ec0ff */
[----:B------:R-:W-:-:S03]  /*0e40*/  LOP3.LUT R22, R13, 0xff, RZ, 0xc0, !PT ;  /* 0x000000ff0d167812 */ /* 0x000fc600078ec0ff */
[----:B------:R-:W-:Y:S01]  /*0e50*/  VIADD R21, R11, 0xffffffff ;  /* 0xffffffff0b157836 */ /* 0x000fe20000000000 */
[----:B------:R-:W-:-:S04]  /*0e60*/  IADD3 R20, PT, PT, R22, -0x1, RZ ;  /* 0xffffffff16147810 */ /* 0x000fc80007ffe0ff */
[----:B------:R-:W-:-:S04]  /*0e70*/  ISETP.GT.U32.AND P0, PT, R21, 0xfd, PT ;  /* 0x000000fd1500780c */ /* 0x000fc80003f04070 */
[----:B------:R-:W-:-:S13]  /*0e80*/  ISETP.GT.U32.OR P0, PT, R20, 0xfd, P0 ;  /* 0x000000fd1400780c */ /* 0x000fda0000704470 */
[----:B------:R-:W-:Y:S01]  /*0e90*/  @!P0 IMAD.MOV.U32 R13, RZ, RZ, RZ ;  /* 0x000000ffff0d8224 */ /* 0x000fe200078e00ff */
        /* <DEDUP_REMOVED lines=19> */
[----:B------:R-:W-:Y:S02]  /*0fd0*/  @P0 IMAD.MOV.U32 R13, RZ, RZ, RZ ;  /* 0x000000ffff0d0224 */ /* 0x000fe400078e00ff */
[----:B------:R-:W-:Y:S01]  /*0fe0*/  @!P0 FFMA R0, R0, 1.84467440737095516160e+19, RZ ;  /* 0x5f80000000008823 */ /* 0x000fe200000000ff */
[----:B------:R-:W-:Y:S02]  /*0ff0*/  @!P0 IMAD.MOV.U32 R13, RZ, RZ, -0x40 ;  /* 0xffffffc0ff0d8424 */ /* 0x000fe400078e00ff */
[----:B------:R-:W-:Y:S02]  /*1000*/  @!P1 FFMA R3, R3, 1.84467440737095516160e+19, RZ ;  /* 0x5f80000003039823 */ /* 0x000fe400000000ff */
[----:B------:R-:W-:-:S07]  /*1010*/  @!P1 VIADD R13, R13, 0x40 ;  /* 0x000000400d0d9836 */ /* 0x000fce0000000000 */
.L_x_76:
[----:B------:R-:W-:Y:S01]  /*1020*/  LEA R20, R11, 0xc0800000, 0x17 ;  /* 0xc08000000b147811 */ /* 0x000fe200078eb8ff */
[----:B------:R-:W-:Y:S04]  /*1030*/  BSSY.RECONVERGENT B4, `(.L_x_81) ;  /* 0x0000036000047945 */ /* 0x000fe80003800200 */
[----:B------:R-:W-:Y:S02]  /*1040*/  IMAD.IADD R23, R3, 0x1, -R20 ;  /* 0x0000000103177824 */ /* 0x000fe400078e0a14 */
[----:B------:R-:W-:Y:S02]  /*1050*/  VIADD R20, R22, 0xffffff81 ;  /* 0xffffff8116147836 */ /* 0x000fe40000000000 */
[----:B------:R-:W0:Y:S01]  /*1060*/  MUFU.RCP R3, R23 ;  /* 0x0000001700037308 */ /* 0x000e220000001000 */
[----:B------:R-:W-:Y:S01]  /*1070*/  FADD.FTZ R21, -R23, -RZ ;  /* 0x800000ff17157221 */ /* 0x000fe20000010100 */
[C---:B------:R-:W-:Y:S01]  /*1080*/  IMAD R0, R20.reuse, -0x800000, R0 ;  /* 0xff80000014007824 */ /* 0x040fe200078e0200 */
[----:B------:R-:W-:-:S05]  /*1090*/  IADD3 R20, PT, PT, R20, 0x7f, -R11 ;  /* 0x0000007f14147810 */ /* 0x000fca0007ffe80b */
[----:B------:R-:W-:Y:S02]  /*10a0*/  IMAD.IADD R20, R20, 0x1, R13 ;  /* 0x0000000114147824 */ /* 0x000fe400078e020d */
        /* <DEDUP_REMOVED lines=9> */
[----:B------:R-:W-:-:S05]  /*1140*/  IADD3 R23, PT, PT, R11, R20, RZ ;  /* 0x000000140b177210 */ /* 0x000fca0007ffe0ff */
[----:B------:R-:W-:-:S05]  /*1150*/  VIADD R11, R23, 0xffffffff ;  /* 0xffffffff170b7836 */ /* 0x000fca0000000000 */
        /* <DEDUP_REMOVED lines=9> */
[-CC-:B------:R-:W-:Y:S01]  /*11f0*/  FFMA.RZ R11, R3, R21.reuse, R22.reuse ;  /* 0x00000015030b7223 */ /* 0x180fe2000000c016 */
[C---:B------:R-:W-:Y:S01]  /*1200*/  VIADD R20, R23.reuse, 0x20 ;  /* 0x0000002017147836 */ /* 0x040fe20000000000 */
[C---:B------:R-:W-:Y:S02]  /*1210*/  ISETP.NE.AND P2, PT, R23.reuse, RZ, PT ;  /* 0x000000ff1700720c */ /* 0x040fe40003f45270 */
[----:B------:R-:W-:Y:S02]  /*1220*/  ISETP.NE.AND P1, PT, R23, RZ, PT ;  /* 0x000000ff1700720c */ /* 0x000fe40003f25270 */
[----:B------:R-:W-:Y:S01]  /*1230*/  LOP3.LUT R13, R11, 0x7fffff, RZ, 0xc0, !PT ;  /* 0x007fffff0b0d7812 */ /* 0x000fe200078ec0ff */
[CCC-:B------:R-:W-:Y:S01]  /*1240*/  FFMA.RP R11, R3.reuse, R21.reuse, R22.reuse ;  /* 0x00000015030b7223 */ /* 0x1c0fe20000008016 */
[----:B------:R-:W-:Y:S01]  /*1250*/  FFMA.RM R22, R3, R21, R22 ;  /* 0x0000001503167223 */ /* 0x000fe20000004016 */
[----:B------:R-:W-:Y:S01]  /*1260*/  IMAD.MOV R3, RZ, RZ, -R23 ;  /* 0x000000ffff037224 */ /* 0x000fe200078e0a17 */
[----:B------:R-:W-:-:S03]  /*1270*/  LOP3.LUT R13, R13, 0x800000, RZ, 0xfc, !PT ;  /* 0x008000000d0d7812 */ /* 0x000fc600078efcff */
[----:B------:R-:W-:Y:S02]  /*1280*/  FSETP.NEU.FTZ.AND P0, PT, R11, R22, PT ;  /* 0x000000160b00720b */ /* 0x000fe40003f1d000 */
[----:B------:R-:W-:Y:S02]  /*1290*/  SHF.L.U32 R20, R13, R20, RZ ;  /* 0x000000140d147219 */ /* 0x000fe400000006ff */
[----:B------:R-:W-:Y:S02]  /*12a0*/  SEL R22, R3, RZ, P2 ;  /* 0x000000ff03167207 */ /* 0x000fe40001000000 */
[----:B------:R-:W-:Y:S02]  /*12b0*/  ISETP.NE.AND P1, PT, R20, RZ, P1 ;  /* 0x000000ff1400720c */ /* 0x000fe40000f25270 */
[----:B------:R-:W-:Y:S02]  /*12c0*/  SHF.R.U32.HI R22, RZ, R22, R13 ;  /* 0x00000016ff167219 */ /* 0x000fe4000001160d */
[----:B------:R-:W-:-:S02]  /*12d0*/  PLOP3.LUT P0, PT, P0, P1, PT, 0xf8, 0x8f ;  /* 0x00000000008f781c */ /* 0x000fc40000703f70 */
[----:B------:R-:W-:Y:S02]  /*12e0*/  SHF.R.U32.HI R20, RZ, 0x1, R22 ;  /* 0x00000001ff147819 */ /* 0x000fe40000011616 */
[----:B------:R-:W-:-:S04]  /*12f0*/  SEL R3, RZ, 0x1, !P0 ;  /* 0x00000001ff037807 */ /* 0x000fc80004000000 */
[----:B------:R-:W-:-:S04]  /*1300*/  LOP3.LUT R3, R3, 0x1, R20, 0xf8, !PT ;  /* 0x0000000103037812 */ /* 0x000fc800078ef814 */
[----:B------:R-:W-:-:S05]  /*1310*/  LOP3.LUT R3, R3, R22, RZ, 0xc0, !PT ;  /* 0x0000001603037212 */ /* 0x000fca00078ec0ff */
[----:B------:R-:W-:-:S05]  /*1320*/  IMAD.IADD R3, R20, 0x1, R3 ;  /* 0x0000000114037824 */ /* 0x000fca00078e0203 */
[----:B------:R-:W-:Y:S01]  /*1330*/  LOP3.LUT R0, R3, R0, RZ, 0xfc, !PT ;  /* 0x0000000003007212 */ /* 0x000fe200078efcff */
[----:B------:R-:W-:Y:S06]  /*1340*/  BRA `(.L_x_84) ;  /* 0x0000000000107947 */ /* 0x000fec0003800000 */
.L_x_83:
[----:B------:R-:W-:-:S04]  /*1350*/  LOP3.LUT R0, R0, 0x80000000, RZ, 0xc0, !PT ;  /* 0x8000000000007812 */ /* 0x000fc800078ec0ff */
[----:B------:R-:W-:Y:S01]  /*1360*/  LOP3.LUT R0, R0, 0x7f800000, RZ, 0xfc, !PT ;  /* 0x7f80000000007812 */ /* 0x000fe200078efcff */
[----:B------:R-:W-:Y:S06]  /*1370*/  BRA `(.L_x_84) ;  /* 0x0000000000047947 */ /* 0x000fec0003800000 */
.L_x_82:
[----:B------:R-:W-:-:S07]  /*1380*/  IMAD R0, R20, 0x800000, R0 ;  /* 0x0080000014007824 */ /* 0x000fce00078e0200 */
.L_x_84:
[----:B------:R-:W-:Y:S05]  /*1390*/  BSYNC.RECONVERGENT B4 ;  /* 0x0000000000047941 */ /* 0x000fea0003800200 */
.L_x_81:
[----:B------:R-:W-:Y:S05]  /*13a0*/  BRA `(.L_x_85) ;  /* 0x0000000000207947 */ /* 0x000fea0003800000 */
.L_x_80:
[----:B------:R-:W-:-:S04]  /*13b0*/  LOP3.LUT R0, R3, 0x80000000, R0, 0x48, !PT ;  /* 0x8000000003007812 */ /* 0x000fc800078e4800 */
[----:B------:R-:W-:Y:S01]  /*13c0*/  LOP3.LUT R0, R0, 0x7f800000, RZ, 0xfc, !PT ;  /* 0x7f80000000007812 */ /* 0x000fe200078efcff */
[----:B------:R-:W-:Y:S06]  /*13d0*/  BRA `(.L_x_85) ;  /* 0x0000000000147947 */ /* 0x000fec0003800000 */
.L_x_79:
[----:B------:R-:W-:Y:S01]  /*13e0*/  LOP3.LUT R0, R3, 0x80000000, R0, 0x48, !PT ;  /* 0x8000000003007812 */ /* 0x000fe200078e4800 */
[----:B------:R-:W-:Y:S06]  /*13f0*/  BRA `(.L_x_85) ;  /* 0x00000000000c7947 */ /* 0x000fec0003800000 */
.L_x_78:
[----:B------:R-:W0:Y:S01]  /*1400*/  MUFU.RSQ R0, -QNAN ;  /* 0xffc0000000007908 */ /* 0x000e220000001400 */
[----:B------:R-:W-:Y:S05]  /*1410*/  BRA `(.L_x_85) ;  /* 0x0000000000047947 */ /* 0x000fea0003800000 */
.L_x_77:
[----:B------:R-:W-:-:S07]  /*1420*/  FADD.FTZ R0, R0, R3 ;  /* 0x0000000300007221 */ /* 0x000fce0000010000 */
.L_x_85:
[----:B------:R-:W-:Y:S05]  /*1430*/  BSYNC.RECONVERGENT B3 ;  /* 0x0000000000037941 */ /* 0x000fea0003800200 */
.L_x_75:
[----:B------:R-:W-:-:S04]  /*1440*/  IMAD.MOV.U32 R11, RZ, RZ, 0x0 ;  /* 0x00000000ff0b7424 */ /* 0x000fc800078e00ff */
[----:B0-----:R-:W-:Y:S05]  /*1450*/  RET.REL.NODEC R10 `(_Z18generateRIR_kernelPfS_S_S_iiiiif) ;  /* 0xffffffe80ae87950 */ /* 0x001fea0003c3ffff */
.L_x_86:
        /* <DEDUP_REMOVED lines=10> */
.L_x_169:


//--------------------- .text._Z19generateTime_kernelPffi --------------------------
	.section	.text._Z19generateTime_kernelPffi,"ax",@progbits
	.align	128
        .global         _Z19generateTime_kernelPffi
        .type           _Z19generateTime_kernelPffi,@function
        .size           _Z19generateTime_kernelPffi,(.L_x_170 - _Z19generateTime_kernelPffi)
        .other          _Z19generateTime_kernelPffi,@"STO_CUDA_ENTRY STV_DEFAULT"
_Z19generateTime_kernelPffi:
.text._Z19generateTime_kernelPffi:
[----:B------:R-:W-:Y:S01]  /*0000*/  LDC R1, c[0x0][0x37c] ;  /* 0x0000df00ff017b82 */ /* 0x000fe20000000800 */
[----:B------:R-:W0:Y:S07]  /*0010*/  S2R R3, SR_TID.X ;  /* 0x0000000000037919 */ /* 0x000e2e0000002100 */
[----:B------:R-:W0:Y:S01]  /*0020*/  S2UR UR4, SR_CTAID.X ;  /* 0x00000000000479c3 */ /* 0x000e220000002500 */
[----:B------:R-:W1:Y:S07]  /*0030*/  LDCU UR5, c[0x0][0x38c] ;  /* 0x00007180ff0577ac */ /* 0x000e6e0008000800 */
[----:B------:R-:W0:Y:S02]  /*0040*/  LDC R2, c[0x0][0x360] ;  /* 0x0000d800ff027b82 */ /* 0x000e240000000800 */
[----:B0-----:R-:W-:-:S05]  /*0050*/  IMAD R2, R2, UR4, R3 ;  /* 0x0000000402027c24 */ /* 0x001fca000f8e0203 */
[----:B-1----:R-:W-:-:S13]  /*0060*/  ISETP.GE.AND P0, PT, R2, UR5, PT ;  /* 0x0000000502007c0c */ /* 0x002fda000bf06270 */
[----:B------:R-:W-:Y:S05]  /*0070*/  @P0 EXIT ;  /* 0x000000000000094d */ /* 0x000fea0003800000 */
[----:B------:R-:W0:Y:S01]  /*0080*/  LDC R9, c[0x0][0x388] ;  /* 0x0000e200ff097b82 */ /* 0x000e220000000800 */
[----:B------:R-:W-:Y:S01]  /*0090*/  I2FP.F32.S32 R0, R2 ;  /* 0x0000000200007245 */ /* 0x000fe20000201400 */
[----:B------:R-:W1:Y:S01]  /*00a0*/  LDCU.64 UR4, c[0x0][0x358] ;  /* 0x00006b00ff0477ac */ /* 0x000e620008000a00 */
[----:B------:R-:W-:Y:S01]  /*00b0*/  BSSY.RECONVERGENT B0, `(.L_x_87) ;  /* 0x000000c000007945 */ /* 0x000fe20003800200 */
[----:B0-----:R-:W0:Y:S08]  /*00c0*/  MUFU.RCP R3, R9 ;  /* 0x0000000900037308 */ /* 0x001e300000001000 */
[----:B------:R-:W2:Y:S01]  /*00d0*/  FCHK P0, R0, R9 ;  /* 0x0000000900007302 */ /* 0x000ea20000000000 */
[----:B0-----:R-:W-:-:S04]  /*00e0*/  FFMA R4, R3, -R9, 1 ;  /* 0x3f80000003047423 */ /* 0x001fc80000000809 */
[----:B------:R-:W-:-:S04]  /*00f0*/  FFMA R3, R3, R4, R3 ;  /* 0x0000000403037223 */ /* 0x000fc80000000003 */
[----:B------:R-:W-:-:S04]  /*0100*/  FFMA R4, R0, R3, RZ ;  /* 0x0000000300047223 */ /* 0x000fc800000000ff */
[----:B------:R-:W-:-:S04]  /*0110*/  FFMA R5, R4, -R9, R0 ;  /* 0x8000000904057223 */ /* 0x000fc80000000000 */
[----:B------:R-:W-:Y:S01]  /*0120*/  FFMA R7, R3, R5, R4 ;  /* 0x0000000503077223 */ /* 0x000fe20000000004 */
[----:B-12---:R-:W-:Y:S06]  /*0130*/  @!P0 BRA `(.L_x_88) ;  /* 0x00000000000c8947 */ /* 0x006fec0003800000 */
[----:B------:R-:W-:-:S07]  /*0140*/  MOV R4, 0x160 ;  /* 0x0000016000047802 */ /* 0x000fce0000000f00 */
[----:B------:R-:W-:Y:S05]  /*0150*/  CALL.REL.NOINC `($__internal_5_$__cuda_sm3x_div_rn_noftz_f32_slowpath) ;  /* 0x0000000000187944 */ /* 0x000fea0003c00000 */
[----:B------:R-:W-:-:S07]  /*0160*/  IMAD.MOV.U32 R7, RZ, RZ, R0 ;  /* 0x000000ffff077224 */ /* 0x000fce00078e0000 */
.L_x_88:
[----:B------:R-:W-:Y:S05]  /*0170*/  BSYNC.RECONVERGENT B0 ;  /* 0x0000000000007941 */ /* 0x000fea0003800200 */
.L_x_87:
[----:B------:R-:W0:Y:S02]  /*0180*/  LDC.64 R4, c[0x0][0x380] ;  /* 0x0000e000ff047b82 */ /* 0x000e240000000a00 */
[----:B0-----:R-:W-:-:S05]  /*0190*/  IMAD.WIDE R2, R2, 0x4, R4 ;  /* 0x0000000402027825 */ /* 0x001fca00078e0204 */
[----:B------:R-:W-:Y:S01]  /*01a0*/  STG.E desc[UR4][R2.64], R7 ;  /* 0x0000000702007986 */ /* 0x000fe2000c101904 */
[----:B------:R-:W-:Y:S05]  /*01b0*/  EXIT ;  /* 0x000000000000794d */ /* 0x000fea0003800000 */
        .weak           $__internal_5_$__cuda_sm3x_div_rn_noftz_f32_slowpath
        .type           $__internal_5_$__cuda_sm3x_div_rn_noftz_f32_slowpath,@function
        .size           $__internal_5_$__cuda_sm3x_div_rn_noftz_f32_slowpath,(.L_x_170 - $__internal_5_$__cuda_sm3x_div_rn_noftz_f32_slowpath)
$__internal_5_$__cuda_sm3x_div_rn_noftz_f32_slowpath:
[----:B------:R-:W0:Y:S01]  /*01c0*/  LDC R3, c[0x0][0x388] ;  /* 0x0000e200ff037b82 */ /* 0x000e220000000800 */
[--C-:B------:R-:W-:Y:S01]  /*01d0*/  SHF.R.U32.HI R5, RZ, 0x17, R0.reuse ;  /* 0x00000017ff057819 */ /* 0x100fe20000011600 */
[----:B------:R-:W1:Y:S01]  /*01e0*/  LDCU UR6, c[0x0][0x388] ;  /* 0x00007100ff0677ac */ /* 0x000e620008000800 */
[----:B------:R-:W-:Y:S01]  /*01f0*/  BSSY.RECONVERGENT B1, `(.L_x_89) ;  /* 0x0000064000017945 */ /* 0x000fe20003800200 */
[----:B------:R-:W-:Y:S01]  /*0200*/  IMAD.MOV.U32 R7, RZ, RZ, R0 ;  /* 0x000000ffff077224 */ /* 0x000fe200078e0000 */
[----:B------:R-:W-:-:S05]  /*0210*/  LOP3.LUT R5, R5, 0xff, RZ, 0xc0, !PT ;  /* 0x000000ff05057812 */ /* 0x000fca00078ec0ff */
[----:B------:R-:W-:Y:S02]  /*0220*/  VIADD R10, R5, 0xffffffff ;  /* 0xffffffff050a7836 */ /* 0x000fe40000000000 */
[----:B-1----:R-:W-:Y:S01]  /*0230*/  IMAD.U32 R8, RZ, RZ, UR6 ;  /* 0x00000006ff087e24 */ /* 0x002fe2000f8e00ff */
[----:B0-----:R-:W-:-:S04]  /*0240*/  SHF.R.U32.HI R6, RZ, 0x17, R3 ;  /* 0x00000017ff067819 */ /* 0x001fc80000011603 */
[----:B------:R-:W-:-:S05]  /*0250*/  LOP3.LUT R6, R6, 0xff, RZ, 0xc0, !PT ;  /* 0x000000ff06067812 */ /* 0x000fca00078ec0ff */
[----:B------:R-:W-:-:S05]  /*0260*/  VIADD R11, R6, 0xffffffff ;  /* 0xffffffff060b7836 */ /* 0x000fca0000000000 */
        /* <DEDUP_REMOVED lines=27> */
.L_x_90:
[----:B------:R-:W-:Y:S01]  /*0420*/  LEA R3, R6, 0xc0800000, 0x17 ;  /* 0xc080000006037811 */ /* 0x000fe200078eb8ff */
[----:B------:R-:W-:Y:S01]  /*0430*/  VIADD R5, R5, 0xffffff81 ;  /* 0xffffff8105057836 */ /* 0x000fe20000000000 */
[----:B------:R-:W-:Y:S03]  /*0440*/  BSSY.RECONVERGENT B2, `(.L_x_95) ;  /* 0x0000035000027945 */ /* 0x000fe60003800200 */
[----:B------:R-:W-:Y:S01]  /*0450*/  IMAD.IADD R3, R8, 0x1, -R3 ;  /* 0x0000000108037824 */ /* 0x000fe200078e0a03 */
[C---:B------:R-:W-:Y:S01]  /*0460*/  IADD3 R6, PT, PT, R5.reuse, 0x7f, -R6 ;  /* 0x0000007f05067810 */ /* 0x040fe20007ffe806 */
[----:B------:R-:W-:Y:S02]  /*0470*/  IMAD R0, R5, -0x800000, R7 ;  /* 0xff80000005007824 */ /* 0x000fe400078e0207 */
[----:B------:R-:W0:Y:S01]  /*0480*/  MUFU.RCP R8, R3 ;  /* 0x0000000300087308 */ /* 0x000e220000001000 */
[----:B------:R-:W-:Y:S01]  /*0490*/  FADD.FTZ R11, -R3, -RZ ;  /* 0x800000ff030b7221 */ /* 0x000fe20000010100 */
[----:B------:R-:W-:-:S03]  /*04a0*/  IMAD.IADD R6, R6, 0x1, R9 ;  /* 0x0000000106067824 */ /* 0x000fc600078e0209 */
        /* <DEDUP_REMOVED lines=9> */
[----:B------:R-:W-:-:S04]  /*0540*/  IMAD.IADD R9, R3, 0x1, R6 ;  /* 0x0000000103097824 */ /* 0x000fc800078e0206 */
        /* <DEDUP_REMOVED lines=11> */
[CCC-:B------:R-:W-:Y:S01]  /*0600*/  FFMA.RM R6, R10.reuse, R8.reuse, R7.reuse ;  /* 0x000000080a067223 */ /* 0x1c0fe20000004007 */
[C---:B------:R-:W-:Y:S02]  /*0610*/  ISETP.NE.AND P2, PT, R9.reuse, RZ, PT ;  /* 0x000000ff0900720c */ /* 0x040fe40003f45270 */
[----:B------:R-:W-:Y:S02]  /*0620*/  ISETP.NE.AND P1, PT, R9, RZ, PT ;  /* 0x000000ff0900720c */ /* 0x000fe40003f25270 */
[----:B------:R-:W-:Y:S01]  /*0630*/  LOP3.LUT R5, R3, 0x7fffff, RZ, 0xc0, !PT ;  /* 0x007fffff03057812 */ /* 0x000fe200078ec0ff */
[----:B------:R-:W-:Y:S01]  /*0640*/  FFMA.RP R3, R10, R8, R7 ;  /* 0x000000080a037223 */ /* 0x000fe20000008007 */
[----:B------:R-:W-:Y:S02]  /*0650*/  VIADD R8, R9, 0x20 ;  /* 0x0000002009087836 */ /* 0x000fe40000000000 */
[----:B------:R-:W-:Y:S01]  /*0660*/  LOP3.LUT R5, R5, 0x800000, RZ, 0xfc, !PT ;  /* 0x0080000005057812 */ /* 0x000fe200078efcff */
[----:B------:R-:W-:Y:S01]  /*0670*/  IMAD.MOV R7, RZ, RZ, -R9 ;  /* 0x000000ffff077224 */ /* 0x000fe200078e0a09 */
[----:B------:R-:W-:-:S02]  /*0680*/  FSETP.NEU.FTZ.AND P0, PT, R3, R6, PT ;  /* 0x000000060300720b */ /* 0x000fc40003f1d000 */
[----:B------:R-:W-:Y:S02]  /*0690*/  SHF.L.U32 R8, R5, R8, RZ ;  /* 0x0000000805087219 */ /* 0x000fe400000006ff */
[----:B------:R-:W-:Y:S02]  /*06a0*/  SEL R6, R7, RZ, P2 ;  /* 0x000000ff07067207 */ /* 0x000fe40001000000 */
[----:B------:R-:W-:Y:S02]  /*06b0*/  ISETP.NE.AND P1, PT, R8, RZ, P1 ;  /* 0x000000ff0800720c */ /* 0x000fe40000f25270 */
[----:B------:R-:W-:Y:S02]  /*06c0*/  SHF.R.U32.HI R6, RZ, R6, R5 ;  /* 0x00000006ff067219 */ /* 0x000fe40000011605 */
[----:B------:R-:W-:Y:S02]  /*06d0*/  PLOP3.LUT P0, PT, P0, P1, PT, 0xf8, 0x8f ;  /* 0x00000000008f781c */ /* 0x000fe40000703f70 */
[----:B------:R-:W-:-:S02]  /*06e0*/  SHF.R.U32.HI R8, RZ, 0x1, R6 ;  /* 0x00000001ff087819 */ /* 0x000fc40000011606 */
[----:B------:R-:W-:-:S04]  /*06f0*/  SEL R3, RZ, 0x1, !P0 ;  /* 0x00000001ff037807 */ /* 0x000fc80004000000 */
[----:B------:R-:W-:-:S04]  /*0700*/  LOP3.LUT R3, R3, 0x1, R8, 0xf8, !PT ;  /* 0x0000000103037812 */ /* 0x000fc800078ef808 */
[----:B------:R-:W-:-:S05]  /*0710*/  LOP3.LUT R3, R3, R6, RZ, 0xc0, !PT ;  /* 0x0000000603037212 */ /* 0x000fca00078ec0ff */
[----:B------:R-:W-:-:S05]  /*0720*/  IMAD.IADD R3, R8, 0x1, R3 ;  /* 0x0000000108037824 */ /* 0x000fca00078e0203 */
[----:B------:R-:W-:Y:S01]  /*0730*/  LOP3.LUT R0, R3, R0, RZ, 0xfc, !PT ;  /* 0x0000000003007212 */ /* 0x000fe200078efcff */
[----:B------:R-:W-:Y:S06]  /*0740*/  BRA `(.L_x_98) ;  /* 0x0000000000107947 */ /* 0x000fec0003800000 */
.L_x_97:
[----:B------:R-:W-:-:S04]  /*0750*/  LOP3.LUT R0, R0, 0x80000000, RZ, 0xc0, !PT ;  /* 0x8000000000007812 */ /* 0x000fc800078ec0ff */
[----:B------:R-:W-:Y:S01]  /*0760*/  LOP3.LUT R0, R0, 0x7f800000, RZ, 0xfc, !PT ;  /* 0x7f80000000007812 */ /* 0x000fe200078efcff */
[----:B------:R-:W-:Y:S06]  /*0770*/  BRA `(.L_x_98) ;  /* 0x0000000000047947 */ /* 0x000fec0003800000 */
.L_x_96:
[----:B------:R-:W-:-:S07]  /*0780*/  IMAD R0, R6, 0x800000, R0 ;  /* 0x0080000006007824 */ /* 0x000fce00078e0200 */
.L_x_98:
[----:B------:R-:W-:Y:S05]  /*0790*/  BSYNC.RECONVERGENT B2 ;  /* 0x0000000000027941 */ /* 0x000fea0003800200 */
.L_x_95:
[----:B------:R-:W-:Y:S05]  /*07a0*/  BRA `(.L_x_99) ;  /* 0x0000000000207947 */ /* 0x000fea0003800000 */
.L_x_94:
[----:B------:R-:W-:-:S04]  /*07b0*/  LOP3.LUT R0, R8, 0x80000000, R7, 0x48, !PT ;  /* 0x8000000008007812 */ /* 0x000fc800078e4807 */
[----:B------:R-:W-:Y:S01]  /*07c0*/  LOP3.LUT R0, R0, 0x7f800000, RZ, 0xfc, !PT ;  /* 0x7f80000000007812 */ /* 0x000fe200078efcff */
[----:B------:R-:W-:Y:S06]  /*07d0*/  BRA `(.L_x_99) ;  /* 0x0000000000147947 */ /* 0x000fec0003800000 */
.L_x_93:
[----:B------:R-:W-:Y:S01]  /*07e0*/  LOP3.LUT R0, R8, 0x80000000, R7, 0x48, !PT ;  /* 0x8000000008007812 */ /* 0x000fe200078e4807 */
[----:B------:R-:W-:Y:S06]  /*07f0*/  BRA `(.L_x_99) ;  /* 0x00000000000c7947 */ /* 0x000fec0003800000 */
.L_x_92:
[----:B------:R-:W0:Y:S01]  /*0800*/  MUFU.RSQ R0, -QNAN ;  /* 0xffc0000000007908 */ /* 0x000e220000001400 */
[----:B------:R-:W-:Y:S05]  /*0810*/  BRA `(.L_x_99) ;  /* 0x0000000000047947 */ /* 0x000fea0003800000 */
.L_x_91:
[----:B------:R-:W-:-:S07]  /*0820*/  FADD.FTZ R0, R0, R3 ;  /* 0x0000000300007221 */ /* 0x000fce0000010000 */
.L_x_99:
[----:B------:R-:W-:Y:S05]  /*0830*/  BSYNC.RECONVERGENT B1 ;  /* 0x0000000000017941 */ /* 0x000fea0003800200 */
.L_x_89:
[----:B------:R-:W-:-:S04]  /*0840*/  IMAD.MOV.U32 R5, RZ, RZ, 0x0 ;  /* 0x00000000ff057424 */ /* 0x000fc800078e00ff */
[----:B0-----:R-:W-:Y:S05]  /*0850*/  RET.REL.NODEC R4 `(_Z19generateTime_kernelPffi) ;  /* 0xfffffff404e87950 */ /* 0x001fea0003c3ffff */
.L_x_100:
        /* <DEDUP_REMOVED lines=10> */
.L_x_170:


//--------------------- .text._Z17calcAmpTau_kernelPfS_S_S_S_fffffffffiiiiif --------------------------
	.section	.text._Z17calcAmpTau_kernelPfS_S_S_S_fffffffffiiiiif,"ax",@progbits
	.align	128
        .global         _Z17calcAmpTau_kernelPfS_S_S_S_fffffffffiiiiif
        .type           _Z17calcAmpTau_kernelPfS_S_S_S_fffffffffiiiiif,@function
        .size           _Z17calcAmpTau_kernelPfS_S_S_S_fffffffffiiiiif,(.L_x_172 - _Z17calcAmpTau_kernelPfS_S_S_S_fffffffffiiiiif)
        .other          _Z17calcAmpTau_kernelPfS_S_S_S_fffffffffiiiiif,@"STO_CUDA_ENTRY STV_DEFAULT"
_Z17calcAmpTau_kernelPfS_S_S_S_fffffffffiiiiif:
.text._Z17calcAmpTau_kernelPfS_S_S_S_fffffffffiiiiif:
[----:B------:R-:W-:Y:S01]  /*0000*/  LDC R1, c[0x0][0x37c] ;  /* 0x0000df00ff017b82 */ /* 0x000fe20000000800 */
[----:B------:R-:W0:Y:S07]  /*0010*/  S2R R0, SR_TID.Y ;  /* 0x0000000000007919 */ /* 0x000e2e0000002200 */
[----:B------:R-:W1:Y:S01]  /*0020*/  LDC R11, c[0x0][0x360] ;  /* 0x0000d800ff0b7b82 */ /* 0x000e620000000800 */
[----:B------:R-:W2:Y:S01]  /*0030*/  LDCU UR7, c[0x0][0x3d8] ;  /* 0x00007b00ff0777ac */ /* 0x000ea20008000800 */
[----:B------:R-:W-:Y:S01]  /*0040*/  MOV R4, 0x400 ;  /* 0x0000040000047802 */ /* 0x000fe20000000f00 */
[----:B------:R-:W0:Y:S01]  /*0050*/  S2R R5, SR_TID.Z ;  /* 0x0000000000057919 */ /* 0x000e220000002300 */
[----:B------:R-:W-:Y:S01]  /*0060*/  BSSY.RECONVERGENT B0, `(.L_x_101) ;  /* 0x0000028000007945 */ /* 0x000fe20003800200 */
[----:B------:R-:W3:Y:S01]  /*0070*/  LDCU.64 UR12, c[0x0][0x3d0] ;  /* 0x00007a00ff0c77ac */ /* 0x000ee20008000a00 */
[----:B------:R-:W2:Y:S02]  /*0080*/  S2R R2, SR_TID.X ;  /* 0x0000000000027919 */ /* 0x000ea40000002100 */
[----:B------:R-:W4:Y:S01]  /*0090*/  S2UR UR5, SR_CTAID.Y ;  /* 0x00000000000579c3 */ /* 0x000f220000002600 */
[----:B------:R-:W5:Y:S01]  /*00a0*/  LDCU UR9, c[0x0][0x3cc] ;  /* 0x00007980ff0977ac */ /* 0x000f620008000800 */
[----:B------:R-:W3:Y:S01]  /*00b0*/  S2R R7, SR_CgaCtaId ;  /* 0x0000000000077919 */ /* 0x000ee20000008800 */
[----:B------:R-:W5:Y:S05]  /*00c0*/  LDCU UR8, c[0x0][0x3dc] ;  /* 0x00007b80ff0877ac */ /* 0x000f6a0008000800 */
[----:B------:R-:W4:Y:S01]  /*00d0*/  LDC R3, c[0x0][0x364] ;  /* 0x0000d900ff037b82 */ /* 0x000f220000000800 */
[----:B------:R-:W0:Y:S07]  /*00e0*/  LDCU.64 UR10, c[0x0][0x358] ;  /* 0x00006b00ff0a77ac */ /* 0x000e2e0008000a00 */
[----:B------:R-:W1:Y:S08]  /*00f0*/  S2UR UR4, SR_CTAID.X ;  /* 0x00000000000479c3 */ /* 0x000e700000002500 */
[----:B------:R-:W5:Y:S01]  /*0100*/  S2UR UR6, SR_CTAID.Z ;  /* 0x00000000000679c3 */ /* 0x000f620000002700 */
[----:B0-----:R-:W-:-:S04]  /*0110*/  LOP3.LUT P0, RZ, R0, R5, RZ, 0xfc, !PT ;  /* 0x0000000500ff7212 */ /* 0x001fc8000780fcff */
[----:B--2---:R-:W-:-:S03]  /*0120*/  ISETP.GE.OR P0, PT, R2, UR7, P0 ;  /* 0x0000000702007c0c */ /* 0x004fc60008706670 */
[----:B------:R-:W0:Y:S01]  /*0130*/  LDC R18, c[0x0][0x368] ;  /* 0x0000da00ff127b82 */ /* 0x000e220000000800 */
[----:B----4-:R-:W-:Y:S01]  /*0140*/  IMAD R20, R3, UR5, R0 ;  /* 0x0000000503147c24 */ /* 0x010fe2000f8e0200 */
[----:B------:R-:W-:Y:S02]  /*0150*/  LOP3.LUT P1, RZ, R2, R5, RZ, 0xfc, !PT ;  /* 0x0000000502ff7212 */ /* 0x000fe4000782fcff */
[----:B---3--:R-:W-:Y:S02]  /*0160*/  LEA R12, R7, R4, 0x18 ;  /* 0x00000004070c7211 */ /* 0x008fe400078ec0ff */
[----:B------:R-:W-:Y:S01]  /*0170*/  ISETP.GE.AND P2, PT, R20, UR12, PT ;  /* 0x0000000c14007c0c */ /* 0x000fe2000bf46270 */
[----:B-1----:R-:W-:Y:S01]  /*0180*/  IMAD R19, R11, UR4, R2 ;  /* 0x000000040b137c24 */ /* 0x002fe2000f8e0202 */
[----:B-----5:R-:W-:-:S04]  /*0190*/  ISETP.GE.OR P1, PT, R0, UR8, P1 ;  /* 0x0000000800007c0c */ /* 0x020fc80008f26670 */
[----:B------:R-:W-:Y:S01]  /*01a0*/  ISETP.LT.AND P2, PT, R19, UR9, !P2 ;  /* 0x0000000913007c0c */ /* 0x000fe2000d741270 */
[----:B0-----:R-:W-:-:S05]  /*01b0*/  IMAD R18, R18, UR6, R5 ;  /* 0x0000000612127c24 */ /* 0x001fca000f8e0205 */
[----:B------:R-:W-:Y:S01]  /*01c0*/  ISETP.LT.AND P2, PT, R18, UR13, P2 ;  /* 0x0000000d12007c0c */ /* 0x000fe20009741270 */
[----:B------:R-:W-:-:S12]  /*01d0*/  @P0 BRA `(.L_x_102) ;  /* 0x0000000000400947 */ /* 0x000fd80003800000 */
[----:B------:R-:W0:Y:S01]  /*01e0*/  S2R R9, SR_CgaCtaId ;  /* 0x0000000000097919 */ /* 0x000e220000008800 */
[----:B------:R-:W-:-:S04]  /*01f0*/  MOV R4, 0x400 ;  /* 0x0000040000047802 */ /* 0x000fc80000000f00 */
[----:B0-----:R-:W-:-:S07]  /*0200*/  LEA R9, R9, R4, 0x18 ;  /* 0x0000000409097211 */ /* 0x001fce00078ec0ff */
.L_x_103:
[----:B0-----:R-:W0:Y:S01]  /*0210*/  LDC.64 R4, c[0x0][0x398] ;  /* 0x0000e600ff047b82 */ /* 0x001e220000000a00 */
[----:B------:R-:W-:-:S05]  /*0220*/  LEA R7, R2, R2, 0x1 ;  /* 0x0000000202077211 */ /* 0x000fca00078e08ff */
[----:B0-----:R-:W-:-:S05]  /*0230*/  IMAD.WIDE R4, R7, 0x4, R4 ;  /* 0x0000000407047825 */ /* 0x001fca00078e0204 */
[----:B------:R-:W2:Y:S04]  /*0240*/  LDG.E R6, desc[UR10][R4.64] ;  /* 0x0000000a04067981 */ /* 0x000ea8000c1e1900 */
[----:B------:R-:W3:Y:S04]  /*0250*/  LDG.E R8, desc[UR10][R4.64+0x4] ;  /* 0x0000040a04087981 */ /* 0x000ee8000c1e1900 */
[----:B------:R-:W4:Y:S01]  /*0260*/  LDG.E R10, desc[UR10][R4.64+0x8] ;  /* 0x0000080a040a7981 */ /* 0x000f22000c1e1900 */
[----:B------:R-:W-:Y:S01]  /*0270*/  IMAD R7, R2, 0xc, R9 ;  /* 0x0000000c02077824 */ /* 0x000fe200078e0209 */
[----:B------:R-:W-:-:S04]  /*0280*/  IADD3 R2, PT, PT, R11, R2, RZ ;  /* 0x000000020b027210 */ /* 0x000fc80007ffe0ff */
[----:B------:R-:W-:Y:S01]  /*0290*/  ISETP.GE.AND P0, PT, R2, UR7, PT ;  /* 0x0000000702007c0c */ /* 0x000fe2000bf06270 */
[----:B--2---:R0:W-:Y:S04]  /*02a0*/  STS [R7], R6 ;  /* 0x0000000607007388 */ /* 0x0041e80000000800 */
[----:B---3--:R0:W-:Y:S04]  /*02b0*/  STS [R7+0x4], R8 ;  /* 0x0000040807007388 */ /* 0x0081e80000000800 */
[----:B----4-:R0:W-:Y:S04]  /*02c0*/  STS [R7+0x8], R10 ;  /* 0x0000080a07007388 */ /* 0x0101e80000000800 */
[----:B------:R-:W-:Y:S05]  /*02d0*/  @!P0 BRA `(.L_x_103) ;  /* 0xfffffffc00cc8947 */ /* 0x000fea000383ffff */
.L_x_102:
[----:B------:R-:W-:Y:S05]  /*02e0*/  BSYNC.RECONVERGENT B0 ;  /* 0x0000000000007941 */ /* 0x000fea0003800200 */
.L_x_101:
[----:B------:R-:W-:Y:S04]  /*02f0*/  BSSY.RECONVERGENT B0, `(.L_x_104) ;  /* 0x0000011000007945 */ /* 0x000fe80003800200 */
[----:B------:R-:W-:Y:S05]  /*0300*/  @P1 BRA `(.L_x_105) ;  /* 0x00000000003c1947 */ /* 0x000fea0003800000 */
[----:B0-----:R-:W-:-:S05]  /*0310*/  MOV R7, UR7 ;  /* 0x0000000700077c02 */ /* 0x001fca0008000f00 */
[----:B------:R-:W-:-:S07]  /*0320*/  IMAD R7, R7, 0xc, R12 ;  /* 0x0000000c07077824 */ /* 0x000fce00078e020c */
.L_x_106:
[----:B------:R-:W0:Y:S01]  /*0330*/  LDC.64 R4, c[0x0][0x3a0] ;  /* 0x0000e800ff047b82 */ /* 0x000e220000000a00 */
[----:B-1----:R-:W-:-:S05]  /*0340*/  LEA R9, R0, R0, 0x1 ;  /* 0x0000000000097211 */ /* 0x002fca00078e08ff */
        /* <DEDUP_REMOVED lines=11> */
.L_x_105:
[----:B------:R-:W-:Y:S05]  /*0400*/  BSYNC.RECONVERGENT B0 ;  /* 0x0000000000007941 */ /* 0x000fea0003800200 */
.L_x_104:
[----:B------:R-:W-:Y:S06]  /*0410*/  BAR.SYNC.DEFER_BLOCKING 0x0 ;  /* 0x0000000000007b1d */ /* 0x000fec0000010000 */
[----:B------:R-:W-:Y:S05]  /*0420*/  @!P2 EXIT ;  /* 0x000000000000a94d */ /* 0x000fea0003800000 */
[----:B------:R-:W2:Y:S01]  /*0430*/  LDC R4, c[0x0][0x3b4] ;  /* 0x0000ed00ff047b82 */ /* 0x000ea20000000800 */
[----:B------:R-:W-:Y:S01]  /*0440*/  ULEA.HI UR4, UR9, UR9, URZ, 0x1 ;  /* 0x0000000909047291 */ /* 0x000fe2000f8f08ff */
[----:B------:R-:W-:Y:S03]  /*0450*/  BSSY.RECONVERGENT B0, `(.L_x_107) ;  /* 0x0000063000007945 */ /* 0x000fe60003800200 */
[----:B------:R-:W-:-:S06]  /*0460*/  USHF.R.S32.HI UR4, URZ, 0x1, UR4 ;  /* 0x00000001ff047899 */ /* 0x000fcc0008011404 */
[----:B------:R-:W-:-:S05]  /*0470*/  IADD3 R5, PT, PT, R19, -UR4, RZ ;  /* 0x8000000413057c10 */ /* 0x000fca000fffe0ff */
[----:B------:R-:W3:Y:S01]  /*0480*/  LDCU UR4, c[0x0][0x3a8] ;  /* 0x00007500ff0477ac */ /* 0x000ee20008000800 */
[C---:B--2---:R-:W-:Y:S01]  /*0490*/  FMUL R3, |R4|.reuse, 16777216 ;  /* 0x4b80000004037820 */ /* 0x044fe20000400200 */
[----:B------:R-:W-:-:S04]  /*04a0*/  FSETP.GEU.AND P0, PT, |R4|, 1.175494350822287508e-38, PT ;  /* 0x008000000400780b */ /* 0x000fc80003f0e200 */
[----:B------:R-:W-:Y:S02]  /*04b0*/  FSEL R3, R3, |R4|, !P0 ;  /* 0x4000000403037208 */ /* 0x000fe40004000000 */
[----:B-1----:R-:W-:Y:S02]  /*04c0*/  FSEL R2, RZ, -24, P0 ;  /* 0xc1c00000ff027808 */ /* 0x002fe40000000000 */
[----:B------:R-:W-:-:S04]  /*04d0*/  IADD3 R0, PT, PT, R3, -0x3f3504f3, RZ ;  /* 0xc0cafb0d03007810 */ /* 0x000fc80007ffe0ff */
[----:B0-----:R-:W-:Y:S02]  /*04e0*/  LOP3.LUT R6, R0, 0xff800000, RZ, 0xc0, !PT ;  /* 0xff80000000067812 */ /* 0x001fe400078ec0ff */
[----:B------:R-:W-:Y:S02]  /*04f0*/  I2FP.F32.S32 R0, R5 ;  /* 0x0000000500007245 */ /* 0x000fe40000201400 */
[-C--:B------:R-:W-:Y:S02]  /*0500*/  IADD3 R3, PT, PT, R3, -R6.reuse, RZ ;  /* 0x8000000603037210 */ /* 0x080fe40007ffe0ff */
[----:B------:R-:W-:Y:S01]  /*0510*/  I2FP.F32.S32 R7, R6 ;  /* 0x0000000600077245 */ /* 0x000fe20000201400 */
[----:B------:R-:W-:Y:S02]  /*0520*/  FMUL R9, R0, 0.5 ;  /* 0x3f00000000097820 */ /* 0x000fe40000400000 */
[C---:B------:R-:W-:Y:S01]  /*0530*/  FADD R10, R3.reuse, 1 ;  /* 0x3f800000030a7421 */ /* 0x040fe20000000000 */
[----:B------:R-:W-:Y:S01]  /*0540*/  FADD R8, R3, -1 ;  /* 0xbf80000003087421 */ /* 0x000fe20000000000 */
[----:B------:R-:W-:Y:S01]  /*0550*/  FFMA R0, R7, 1.1920928955078125e-07, R2 ;  /* 0x3400000007007823 */ /* 0x000fe20000000002 */
[----:B------:R-:W-:Y:S01]  /*0560*/  HFMA2 R2, -RZ, RZ, 0.771484375, 0.21533203125 ;  /* 0x3a2c32e4ff027431 */ /* 0x000fe200000001ff */
[----:B------:R-:W-:Y:S01]  /*0570*/  F2I.CEIL.NTZ R9, R9 ;  /* 0x0000000900097305 */ /* 0x000fe2000020b100 */
[----:B------:R-:W-:-:S07]  /*0580*/  FADD R3, R8, R8 ;  /* 0x0000000808037221 */ /* 0x000fce0000000000 */
[----:B------:R-:W0:Y:S02]  /*0590*/  MUFU.RCP R10, R10 ;  /* 0x0000000a000a7308 */ /* 0x000e240000001000 */
[----:B0-----:R-:W-:-:S04]  /*05a0*/  FMUL R3, R10, R3 ;  /* 0x000000030a037220 */ /* 0x001fc80000400000 */
[----:B------:R-:W-:Y:S01]  /*05b0*/  FADD R6, R8, -R3 ;  /* 0x8000000308067221 */ /* 0x000fe20000000000 */
[----:B------:R-:W-:-:S03]  /*05c0*/  FMUL R7, R3, R3 ;  /* 0x0000000303077220 */ /* 0x000fc60000400000 */
[----:B------:R-:W-:Y:S01]  /*05d0*/  FADD R11, R6, R6 ;  /* 0x00000006060b7221 */ /* 0x000fe20000000000 */
[----:B------:R-:W-:Y:S01]  /*05e0*/  FFMA R6, R3, 1.4426950216293334961, R0 ;  /* 0x3fb8aa3b03067823 */ /* 0x000fe20000000000 */
[C---:B------:R-:W-:Y:S02]  /*05f0*/  FFMA R12, R7.reuse, R2, 0.0032181653659790754318 ;  /* 0x3b52e7db070c7423 */ /* 0x040fe40000000002 */
[----:B------:R-:W-:Y:S01]  /*0600*/  FFMA R11, R8, -R3, R11 ;  /* 0x80000003080b7223 */ /* 0x000fe2000000000b */
[----:B------:R-:W-:Y:S01]  /*0610*/  FADD R0, R0, -R6 ;  /* 0x8000000600007221 */ /* 0x000fe20000000000 */
[----:B------:R-:W-:Y:S02]  /*0620*/  FFMA R12, R7, R12, 0.018033718690276145935 ;  /* 0x3c93bb73070c7423 */ /* 0x000fe4000000000c */
[----:B------:R-:W-:Y:S01]  /*0630*/  FMUL R11, R10, R11 ;  /* 0x0000000b0a0b7220 */ /* 0x000fe20000400000 */
[----:B------:R-:W-:Y:S01]  /*0640*/  FFMA R8, R3, 1.4426950216293334961, R0 ;  /* 0x3fb8aa3b03087823 */ /* 0x000fe20000000000 */
[----:B------:R-:W-:Y:S01]  /*0650*/  FFMA R12, R7, R12, 0.12022458761930465698 ;  /* 0x3df6384f070c7423 */ /* 0x000fe2000000000c */
[----:B------:R-:W-:-:S02]  /*0660*/  LOP3.LUT R0, R5, 0x1, RZ, 0xc0, !PT ;  /* 0x0000000105007812 */ /* 0x000fc400078ec0ff */
[----:B------:R-:W-:Y:S01]  /*0670*/  FFMA R8, R11, 1.4426950216293334961, R8 ;  /* 0x3fb8aa3b0b087823 */ /* 0x000fe20000000008 */
[----:B------:R-:W-:Y:S01]  /*0680*/  FMUL R12, R7, R12 ;  /* 0x0000000c070c7220 */ /* 0x000fe20000400000 */
[----:B------:R-:W-:Y:S02]  /*0690*/  IADD3 R14, PT, PT, R9, -R0, RZ ;  /* 0x80000000090e7210 */ /* 0x000fe40007ffe0ff */
[----:B------:R-:W-:Y:S01]  /*06a0*/  FFMA R8, R3, 1.9251366722983220825e-08, R8 ;  /* 0x32a55e3403087823 */ /* 0x000fe20000000008 */
[----:B------:R-:W-:Y:S01]  /*06b0*/  FMUL R7, R12, 3 ;  /* 0x404000000c077820 */ /* 0x000fe20000400000 */
[----:B------:R-:W-:-:S03]  /*06c0*/  IABS R10, R14 ;  /* 0x0000000e000a7213 */ /* 0x000fc60000000000 */
[----:B------:R-:W-:Y:S01]  /*06d0*/  FFMA R8, R11, R7, R8 ;  /* 0x000000070b087223 */ /* 0x000fe20000000008 */
[----:B------:R-:W-:-:S03]  /*06e0*/  MOV R11, R10 ;  /* 0x0000000a000b7202 */ /* 0x000fc60000000f00 */
[----:B------:R-:W-:Y:S01]  /*06f0*/  FFMA R3, R3, R12, R8 ;  /* 0x0000000c03037223 */ /* 0x000fe20000000008 */
[----:B------:R-:W-:-:S03]  /*0700*/  I2FP.F32.S32 R11, R11 ;  /* 0x0000000b000b7245 */ /* 0x000fc60000201400 */
[----:B------:R-:W-:-:S04]  /*0710*/  FADD R7, R6, R3 ;  /* 0x0000000306077221 */ /* 0x000fc80000000000 */
[----:B------:R-:W-:Y:S01]  /*0720*/  FMUL R8, R11, R7 ;  /* 0x000000070b087220 */ /* 0x000fe20000400000 */
[----:B------:R-:W-:-:S03]  /*0730*/  FADD R6, -R6, R7 ;  /* 0x0000000706067221 */ /* 0x000fc60000000100 */
[----:B------:R-:W0:Y:S01]  /*0740*/  FRND R13, R8 ;  /* 0x00000008000d7307 */ /* 0x000e220000201000 */
[----:B------:R-:W-:Y:S01]  /*0750*/  FADD R6, R3, -R6 ;  /* 0x8000000603067221 */ /* 0x000fe20000000000 */
[C---:B------:R-:W-:Y:S01]  /*0760*/  FFMA R7, R11.reuse, R7, -R8 ;  /* 0x000000070b077223 */ /* 0x040fe20000000808 */
[----:B------:R-:W-:Y:S01]  /*0770*/  HFMA2 R3, -RZ, RZ, 0.64013671875, -15.109375 ;  /* 0x391fcb8eff037431 */ /* 0x000fe200000001ff */
[C---:B------:R-:W-:Y:S02]  /*0780*/  FSETP.GT.AND P1, PT, |R8|.reuse, 152, PT ;  /* 0x431800000800780b */ /* 0x040fe40003f24200 */
[----:B------:R-:W-:Y:S01]  /*0790*/  FFMA R6, R11, R6, R7 ;  /* 0x000000060b067223 */ /* 0x000fe20000000007 */
[C---:B------:R-:W-:Y:S01]  /*07a0*/  FSETP.GEU.AND P2, PT, R8.reuse, RZ, PT ;  /* 0x000000ff0800720b */ /* 0x040fe20003f4e000 */
[----:B------:R-:W1:Y:S01]  /*07b0*/  F2I.NTZ R12, R8 ;  /* 0x00000008000c7305 */ /* 0x000e620000203100 */
[----:B0-----:R-:W-:Y:S01]  /*07c0*/  FADD R7, R8, -R13 ;  /* 0x8000000d08077221 */ /* 0x001fe20000000000 */
[----:B------:R-:W-:-:S03]  /*07d0*/  FSETP.GT.AND P0, PT, R13, RZ, PT ;  /* 0x000000ff0d00720b */ /* 0x000fc60003f04000 */
[----:B------:R-:W-:Y:S01]  /*07e0*/  FADD R6, R6, R7 ;  /* 0x0000000706067221 */ /* 0x000fe20000000000 */
[----:B------:R-:W-:Y:S02]  /*07f0*/  SEL R13, RZ, 0x83000000, P0 ;  /* 0x83000000ff0d7807 */ /* 0x000fe40000000000 */
[----:B------:R-:W-:Y:S01]  /*0800*/  ISETP.NE.AND P0, PT, R14, RZ, PT ;  /* 0x000000ff0e00720c */ /* 0x000fe20003f05270 */
[----:B------:R-:W-:Y:S01]  /*0810*/  FFMA R7, R6, R3, 0.0013391353422775864601 ;  /* 0x3aaf85ed06077423 */ /* 0x000fe20000000003 */
[----:B------:R-:W-:Y:S02]  /*0820*/  IADD3 R16, PT, PT, R13, 0x7f000000, RZ ;  /* 0x7f0000000d107810 */ /* 0x000fe40007ffe0ff */
[----:B------:R-:W-:Y:S01]  /*0830*/  FSETP.EQ.OR P0, PT, R4, -1, !P0 ;  /* 0xbf8000000400780b */ /* 0x000fe20004702400 */
[----:B------:R-:W-:Y:S01]  /*0840*/  FFMA R7, R6, R7, 0.0096188392490148544312 ;  /* 0x3c1d985606077423 */ /* 0x000fe20000000007 */
[----:B-1----:R-:W-:-:S03]  /*0850*/  LEA R12, R12, -R13, 0x17 ;  /* 0x8000000d0c0c7211 */ /* 0x002fc600078eb8ff */
[----:B------:R-:W-:-:S04]  /*0860*/  FFMA R7, R6, R7, 0.055503588169813156128 ;  /* 0x3d6357bb06077423 */ /* 0x000fc80000000007 */
[----:B------:R-:W-:Y:S01]  /*0870*/  FFMA R15, R6, R7, 0.24022644758224487305 ;  /* 0x3e75fdec060f7423 */ /* 0x000fe20000000007 */
[----:B------:R-:W-:-:S03]  /*0880*/  FMUL R7, R11, 0.5 ;  /* 0x3f0000000b077820 */ /* 0x000fc60000400000 */
[C---:B------:R-:W-:Y:S01]  /*0890*/  FFMA R15, R6.reuse, R15, 0.69314718246459960938 ;  /* 0x3f317218060f7423 */ /* 0x040fe2000000000f */
[----:B------:R0:W1:Y:S03]  /*08a0*/  FRND.TRUNC R10, R7 ;  /* 0x00000007000a7307 */ /* 0x000066000020d000 */
[----:B------:R-:W-:Y:S01]  /*08b0*/  FFMA R15, R6, R15, 1 ;  /* 0x3f800000060f7423 */ /* 0x000fe2000000000f */
[----:B------:R-:W-:-:S03]  /*08c0*/  SHF.L.U32 R6, R9, 0x1, RZ ;  /* 0x0000000109067819 */ /* 0x000fc600000006ff */
[----:B------:R-:W-:Y:S01]  /*08d0*/  FMUL R15, R15, R16 ;  /* 0x000000100f0f7220 */ /* 0x000fe20000400000 */
[----:B------:R-:W-:Y:S02]  /*08e0*/  I2FP.F32.S32 R6, R6 ;  /* 0x0000000600067245 */ /* 0x000fe40000201400 */
[----:B0-----:R-:W-:Y:S01]  /*08f0*/  MOV R7, 0x3f800000 ;  /* 0x3f80000000077802 */ /* 0x001fe20000000f00 */
[----:B------:R-:W-:Y:S01]  /*0900*/  FMUL R12, R15, R12 ;  /* 0x0000000c0f0c7220 */ /* 0x000fe20000400000 */
[----:B------:R-:W-:Y:S01]  /*0910*/  @P1 FSEL R12, RZ, +INF , !P2 ;  /* 0x7f800000ff0c1808 */ /* 0x000fe20005000000 */
[----:B---3--:R-:W-:Y:S01]  /*0920*/  FMUL R17, R6, UR4 ;  /* 0x0000000406117c20 */ /* 0x008fe20008400000 */
[----:B-1----:R-:W-:Y:S01]  /*0930*/  FADD R10, R10, R10 ;  /* 0x0000000a0a0a7221 */ /* 0x002fe20000000000 */
[----:B------:R-:W-:Y:S06]  /*0940*/  @P0 BRA `(.L_x_108) ;  /* 0x00000000004c0947 */ /* 0x000fec0003800000 */
[----:B------:R-:W-:-:S04]  /*0950*/  FSETP.NAN.AND P0, PT, |R11|, |R11|, PT ;  /* 0x4000000b0b00720b */ /* 0x000fc80003f08200 */
[----:B------:R-:W-:-:S13]  /*0960*/  FSETP.NUM.AND P0, PT, |R4|, |R4|, !P0 ;  /* 0x400000040400720b */ /* 0x000fda0004707200 */
[----:B------:R-:W-:Y:S01]  /*0970*/  @!P0 FADD R7, R11, -R4 ;  /* 0x800000040b078221 */ /* 0x000fe20000000000 */
[----:B------:R-:W-:Y:S06]  /*0980*/  @!P0 BRA `(.L_x_108) ;  /* 0x00000000003c8947 */ /* 0x000fec0003800000 */
[----:B------:R-:W-:Y:S01]  /*0990*/  FSETP.NEU.AND P0, PT, |R4|, +INF , PT ;  /* 0x7f8000000400780b */ /* 0x000fe20003f0d200 */
[----:B------:R-:W-:-:S03]  /*09a0*/  FADD R10, R11, -R10 ;  /* 0x8000000a0b0a7221 */ /* 0x000fc60000000000 */
[----:B------:R-:W-:-:S04]  /*09b0*/  FSETP.NEU.AND P0, PT, R4, RZ, P0 ;  /* 0x000000ff0400720b */ /* 0x000fc8000070d000 */
[----:B------:R-:W-:-:S09]  /*09c0*/  FSETP.NEU.AND P1, PT, |R10|, 1, !P0 ;  /* 0x3f8000000a00780b */ /* 0x000fd2000472d200 */
[----:B------:R-:W-:-:S05]  /*09d0*/  @!P0 FADD R6, -R4, -R4 ;  /* 0x8000000404068221 */ /* 0x000fca0000000100 */
[----:B------:R-:W-:-:S04]  /*09e0*/  @P1 LOP3.LUT R6, R6, 0x7fffffff, RZ, 0xc0, !PT ;  /* 0x7fffffff06061812 */ /* 0x000fc800078ec0ff */
[----:B------:R-:W-:Y:S01]  /*09f0*/  @!P0 MOV R7, R6 ;  /* 0x0000000600078202 */ /* 0x000fe20000000f00 */
[----:B------:R-:W-:Y:S06]  /*0a00*/  @!P0 BRA `(.L_x_108) ;  /* 0x00000000001c8947 */ /* 0x000fec0003800000 */
[----:B------:R-:W-:Y:S02]  /*0a10*/  FSETP.NEU.AND P0, PT, |R11|, +INF , PT ;  /* 0x7f8000000b00780b */ /* 0x000fe40003f0d200 */
[----:B------:R-:W-:-:S13]  /*0a20*/  FSETP.EQ.AND P1, PT, R4, 1, PT ;  /* 0x3f8000000400780b */ /* 0x000fda0003f22000 */
[----:B------:R-:W-:Y:S05]  /*0a30*/  @!P0 BRA P1, `(.L_x_108) ;  /* 0x0000000000108947 */ /* 0x000fea0000800000 */
[----:B------:R-:W-:Y:S02]  /*0a40*/  FSETP.GT.AND P0, PT, R4, RZ, PT ;  /* 0x000000ff0400720b */ /* 0x000fe40003f04000 */
[----:B------:R-:W-:-:S11]  /*0a50*/  MOV R7, R12 ;  /* 0x0000000c00077202 */ /* 0x000fd60000000f00 */
[----:B------:R-:W-:-:S04]  /*0a60*/  @P0 FSETP.NEU.AND P1, PT, |R10|, 1, PT ;  /* 0x3f8000000a00080b */ /* 0x000fc80003f2d200 */
[----:B------:R-:W-:-:S09]  /*0a70*/  @P0 FSEL R7, R12, -R12, P1 ;  /* 0x8000000c0c070208 */ /* 0x000fd20000800000 */
.L_x_108:
[----:B------:R-:W-:Y:S05]  /*0a80*/  BSYNC.RECONVERGENT B0 ;  /* 0x0000000000007941 */ /* 0x000fea0003800200 */
.L_x_107:
[----:B------:R-:W0:Y:S01]  /*0a90*/  LDC R4, c[0x0][0x3b8] ;  /* 0x0000ee00ff047b82 */ /* 0x000e220000000800 */
[----:B------:R-:W-:Y:S01]  /*0aa0*/  ISETP.NE.AND P1, PT, R9, RZ, PT ;  /* 0x000000ff0900720c */ /* 0x000fe20003f25270 */
[----:B------:R-:W-:Y:S01]  /*0ab0*/  BSSY.RECONVERGENT B0, `(.L_x_109) ;  /* 0x0000055000007945 */ /* 0x000fe20003800200 */
[C---:B0-----:R-:W-:Y:S01]  /*0ac0*/  FMUL R11, |R4|.reuse, 16777216 ;  /* 0x4b800000040b7820 */ /* 0x041fe20000400200 */
[C---:B------:R-:W-:Y:S02]  /*0ad0*/  FSETP.GEU.AND P0, PT, |R4|.reuse, 1.175494350822287508e-38, PT ;  /* 0x008000000400780b */ /* 0x040fe40003f0e200 */
[----:B------:R-:W-:Y:S02]  /*0ae0*/  FSETP.EQ.OR P2, PT, R4, -1, !P1 ;  /* 0xbf8000000400780b */ /* 0x000fe40004f42400 */
[----:B------:R-:W-:-:S04]  /*0af0*/  FSEL R11, R11, |R4|, !P0 ;  /* 0x400000040b0b7208 */ /* 0x000fc80004000000 */
[----:B------:R-:W-:-:S04]  /*0b00*/  IADD3 R6, PT, PT, R11, -0x3f3504f3, RZ ;  /* 0xc0cafb0d0b067810 */ /* 0x000fc80007ffe0ff */
[----:B------:R-:W-:Y:S02]  /*0b10*/  LOP3.LUT R8, R6, 0xff800000, RZ, 0xc0, !PT ;  /* 0xff80000006087812 */ /* 0x000fe400078ec0ff */
[----:B------:R-:W-:Y:S02]  /*0b20*/  FSEL R6, RZ, -24, P0 ;  /* 0xc1c00000ff067808 */ /* 0x000fe40000000000 */
[----:B------:R-:W-:-:S05]  /*0b30*/  IADD3 R11, PT, PT, R11, -R8, RZ ;  /* 0x800000080b0b7210 */ /* 0x000fca0007ffe0ff */
[C---:B------:R-:W-:Y:S01]  /*0b40*/  FADD R10, R11.reuse, 1 ;  /* 0x3f8000000b0a7421 */ /* 0x040fe20000000000 */
[----:B------:R-:W-:Y:S01]  /*0b50*/  FADD R13, R11, -1 ;  /* 0xbf8000000b0d7421 */ /* 0x000fe20000000000 */
[----:B------:R-:W-:-:S03]  /*0b60*/  I2FP.F32.S32 R11, R8 ;  /* 0x00000008000b7245 */ /* 0x000fc60000201400 */
[----:B------:R-:W-:Y:S01]  /*0b70*/  FADD R15, R13, R13 ;  /* 0x0000000d0d0f7221 */ /* 0x000fe20000000000 */
[----:B------:R-:W0:Y:S01]  /*0b80*/  MUFU.RCP R10, R10 ;  /* 0x0000000a000a7308 */ /* 0x000e220000001000 */
[----:B------:R-:W-:Y:S02]  /*0b90*/  FFMA R11, R11, 1.1920928955078125e-07, R6 ;  /* 0x340000000b0b7823 */ /* 0x000fe40000000006 */
[----:B0-----:R-:W-:-:S04]  /*0ba0*/  FMUL R8, R10, R15 ;  /* 0x0000000f0a087220 */ /* 0x001fc80000400000 */
[----:B------:R-:W-:Y:S01]  /*0bb0*/  FADD R12, R13, -R8 ;  /* 0x800000080d0c7221 */ /* 0x000fe20000000000 */
[C---:B------:R-:W-:Y:S01]  /*0bc0*/  FMUL R15, R8.reuse, R8 ;  /* 0x00000008080f7220 */ /* 0x040fe20000400000 */
[----:B------:R-:W-:Y:S02]  /*0bd0*/  FFMA R6, R8, 1.4426950216293334961, R11 ;  /* 0x3fb8aa3b08067823 */ /* 0x000fe4000000000b */
[----:B------:R-:W-:Y:S01]  /*0be0*/  FADD R12, R12, R12 ;  /* 0x0000000c0c0c7221 */ /* 0x000fe20000000000 */
[----:B------:R-:W-:Y:S01]  /*0bf0*/  FFMA R14, R15, R2, 0.0032181653659790754318 ;  /* 0x3b52e7db0f0e7423 */ /* 0x000fe20000000002 */
[----:B------:R-:W-:Y:S02]  /*0c00*/  FADD R11, R11, -R6 ;  /* 0x800000060b0b7221 */ /* 0x000fe40000000000 */
[----:B------:R-:W-:Y:S01]  /*0c10*/  FFMA R13, R13, -R8, R12 ;  /* 0x800000080d0d7223 */ /* 0x000fe2000000000c */
[----:B------:R-:W-:Y:S01]  /*0c20*/  FFMA R14, R15, R14, 0.018033718690276145935 ;  /* 0x3c93bb730f0e7423 */ /* 0x000fe2000000000e */
[----:B------:R-:W-:-:S02]  /*0c30*/  FFMA R12, R8, 1.4426950216293334961, R11 ;  /* 0x3fb8aa3b080c7823 */ /* 0x000fc4000000000b */
[----:B------:R-:W-:Y:S01]  /*0c40*/  FMUL R13, R10, R13 ;  /* 0x0000000d0a0d7220 */ /* 0x000fe20000400000 */
[----:B------:R-:W-:-:S03]  /*0c50*/  FFMA R14, R15, R14, 0.12022458761930465698 ;  /* 0x3df6384f0f0e7423 */ /* 0x000fc6000000000e */
[----:B------:R-:W-:Y:S01]  /*0c60*/  FFMA R11, R13, 1.4426950216293334961, R12 ;  /* 0x3fb8aa3b0d0b7823 */ /* 0x000fe2000000000c */
[----:B------:R-:W-:Y:S01]  /*0c70*/  FMUL R15, R15, R14 ;  /* 0x0000000e0f0f7220 */ /* 0x000fe20000400000 */
[----:B------:R-:W-:Y:S02]  /*0c80*/  IABS R12, R9 ;  /* 0x00000009000c7213 */ /* 0x000fe40000000000 */
[----:B------:R-:W-:Y:S01]  /*0c90*/  FFMA R10, R8, 1.9251366722983220825e-08, R11 ;  /* 0x32a55e34080a7823 */ /* 0x000fe2000000000b */
[----:B------:R-:W-:-:S04]  /*0ca0*/  FMUL R11, R15, 3 ;  /* 0x404000000f0b7820 */ /* 0x000fc80000400000 */
        /* <DEDUP_REMOVED lines=9> */
[----:B------:R-:W-:Y:S01]  /*0d40*/  FFMA R13, R11, R10, -R8 ;  /* 0x0000000a0b0d7223 */ /* 0x000fe20000000808 */
[----:B------:R-:W-:-:S03]  /*0d50*/  FSETP.GEU.AND P3, PT, R8, RZ, PT ;  /* 0x000000ff0800720b */ /* 0x000fc60003f6e000 */
[----:B------:R-:W-:Y:S02]  /*0d60*/  FFMA R6, R11, R6, R13 ;  /* 0x000000060b067223 */ /* 0x000fe4000000000d */
[----:B------:R1:W-:Y:S01]  /*0d70*/  F2I.NTZ R12, R8 ;  /* 0x00000008000c7305 */ /* 0x0003e20000203100 */
[----:B0-----:R-:W-:Y:S01]  /*0d80*/  FADD R13, R8, -R21 ;  /* 0x80000015080d7221 */ /* 0x001fe20000000000 */
[----:B------:R-:W-:-:S03]  /*0d90*/  FSETP.GT.AND P0, PT, R21, RZ, PT ;  /* 0x000000ff1500720b */ /* 0x000fc60003f04000 */
[----:B------:R-:W-:Y:S01]  /*0da0*/  FADD R10, R6, R13 ;  /* 0x0000000d060a7221 */ /* 0x000fe20000000000 */
[----:B------:R-:W-:Y:S01]  /*0db0*/  FMUL R6, R11, 0.5 ;  /* 0x3f0000000b067820 */ /* 0x000fe20000400000 */
[----:B------:R-:W-:Y:S02]  /*0dc0*/  SEL R15, RZ, 0x83000000, P0 ;  /* 0x83000000ff0f7807 */ /* 0x000fe40000000000 */
[----:B------:R-:W-:Y:S01]  /*0dd0*/  FFMA R13, R10, R3, 0.0013391353422775864601 ;  /* 0x3aaf85ed0a0d7423 */ /* 0x000fe20000000003 */
[----:B------:R-:W-:Y:S01]  /*0de0*/  FSETP.GT.AND P0, PT, |R8|, 152, PT ;  /* 0x431800000800780b */ /* 0x000fe20003f04200 */
[----:B-1----:R-:W-:Y:S01]  /*0df0*/  HFMA2 R8, -RZ, RZ, 1.875, 0 ;  /* 0x3f800000ff087431 */ /* 0x002fe200000001ff */
[----:B------:R-:W0:Y:S01]  /*0e00*/  FRND.TRUNC R6, R6 ;  /* 0x0000000600067307 */ /* 0x000e22000020d000 */
[----:B------:R-:W-:-:S04]  /*0e10*/  FFMA R13, R10, R13, 0.0096188392490148544312 ;  /* 0x3c1d98560a0d7423 */ /* 0x000fc8000000000d */
[----:B------:R-:W-:-:S04]  /*0e20*/  FFMA R13, R10, R13, 0.055503588169813156128 ;  /* 0x3d6357bb0a0d7423 */ /* 0x000fc8000000000d */
[----:B------:R-:W-:-:S04]  /*0e30*/  FFMA R13, R10, R13, 0.24022644758224487305 ;  /* 0x3e75fdec0a0d7423 */ /* 0x000fc8000000000d */
[----:B------:R-:W-:Y:S01]  /*0e40*/  FFMA R13, R10, R13, 0.69314718246459960938 ;  /* 0x3f3172180a0d7423 */ /* 0x000fe2000000000d */
[----:B0-----:R-:W-:-:S03]  /*0e50*/  FADD R6, R6, R6 ;  /* 0x0000000606067221 */ /* 0x001fc60000000000 */
[----:B------:R-:W-:Y:S01]  /*0e60*/  FFMA R13, R10, R13, 1 ;  /* 0x3f8000000a0d7423 */ /* 0x000fe2000000000d */
[----:B------:R-:W-:Y:S02]  /*0e70*/  IADD3 R10, PT, PT, R15, 0x7f000000, RZ ;  /* 0x7f0000000f0a7810 */ /* 0x000fe40007ffe0ff */
[----:B------:R-:W-:-:S03]  /*0e80*/  LEA R15, R12, -R15, 0x17 ;  /* 0x8000000f0c0f7211 */ /* 0x000fc600078eb8ff */
[----:B------:R-:W-:-:S04]  /*0e90*/  FMUL R10, R13, R10 ;  /* 0x0000000a0d0a7220 */ /* 0x000fc80000400000 */
[----:B------:R-:W-:Y:S01]  /*0ea0*/  FMUL R10, R10, R15 ;  /* 0x0000000f0a0a7220 */ /* 0x000fe20000400000 */
[----:B------:R-:W-:Y:S01]  /*0eb0*/  @P0 FSEL R10, RZ, +INF , !P3 ;  /* 0x7f800000ff0a0808 */ /* 0x000fe20005800000 */
        /* <DEDUP_REMOVED lines=20> */
.L_x_110:
[----:B------:R-:W-:Y:S05]  /*1000*/  BSYNC.RECONVERGENT B0 ;  /* 0x0000000000007941 */ /* 0x000fea0003800200 */
.L_x_109:
[----:B------:R-:W0:Y:S01]  /*1010*/  LDC R10, c[0x0][0x3bc] ;  /* 0x0000ef00ff0a7b82 */ /* 0x000e220000000800 */
[----:B------:R-:W-:Y:S01]  /*1020*/  USHF.R.U32.HI UR4, URZ, 0x1, UR12 ;  /* 0x00000001ff047899 */ /* 0x000fe2000801160c */
[----:B------:R-:W-:Y:S01]  /*1030*/  FMUL R7, R8, R7 ;  /* 0x0000000708077220 */ /* 0x000fe20000400000 */
[----:B------:R-:W-:Y:S01]  /*1040*/  LOP3.LUT R5, R5, 0x1, RZ, 0xc, !PT ;  /* 0x0000000105057812 */ /* 0x000fe200078e0cff */
[----:B------:R-:W-:Y:S03]  /*1050*/  BSSY.RECONVERGENT B0, `(.L_x_111) ;  /* 0x0000063000007945 */ /* 0x000fe60003800200 */
[----:B------:R-:W-:Y:S02]  /*1060*/  IADD3 R6, PT, PT, R20, -UR4, RZ ;  /* 0x8000000414067c10 */ /* 0x000fe4000fffe0ff */
[----:B------:R-:W-:-:S03]  /*1070*/  SEL R5, R5, RZ, !P1 ;  /* 0x000000ff05057207 */ /* 0x000fc60004800000 */
[----:B------:R-:W1:Y:S01]  /*1080*/  LDCU UR4, c[0x0][0x3ac] ;  /* 0x00007580ff0477ac */ /* 0x000e620008000800 */
[C---:B0-----:R-:W-:Y:S01]  /*1090*/  FMUL R9, |R10|.reuse, 16777216 ;  /* 0x4b8000000a097820 */ /* 0x041fe20000400200 */
[----:B------:R-:W-:-:S04]  /*10a0*/  FSETP.GEU.AND P0, PT, |R10|, 1.175494350822287508e-38, PT ;  /* 0x008000000a00780b */ /* 0x000fc80003f0e200 */
[----:B------:R-:W-:Y:S02]  /*10b0*/  FSEL R9, R9, |R10|, !P0 ;  /* 0x4000000a09097208 */ /* 0x000fe40004000000 */
[----:B------:R-:W-:Y:S02]  /*10c0*/  FSEL R12, RZ, -24, P0 ;  /* 0xc1c00000ff0c7808 */ /* 0x000fe40000000000 */
[----:B------:R-:W-:-:S04]  /*10d0*/  IADD3 R4, PT, PT, R9, -0x3f3504f3, RZ ;  /* 0xc0cafb0d09047810 */ /* 0x000fc80007ffe0ff */
[----:B------:R-:W-:-:S04]  /*10e0*/  LOP3.LUT R14, R4, 0xff800000, RZ, 0xc0, !PT ;  /* 0xff800000040e7812 */ /* 0x000fc800078ec0ff */
[-C--:B------:R-:W-:Y:S02]  /*10f0*/  IADD3 R9, PT, PT, R9, -R14.reuse, RZ ;  /* 0x8000000e09097210 */ /* 0x080fe40007ffe0ff */
[----:B------:R-:W-:-:S03]  /*1100*/  I2FP.F32.S32 R13, R14 ;  /* 0x0000000e000d7245 */ /* 0x000fc60000201400 */
[C---:B------:R-:W-:Y:S01]  /*1110*/  FADD R4, R9.reuse, 1 ;  /* 0x3f80000009047421 */ /* 0x040fe20000000000 */
[----:B------:R-:W-:Y:S01]  /*1120*/  FADD R16, R9, -1 ;  /* 0xbf80000009107421 */ /* 0x000fe20000000000 */
[----:B------:R-:W-:Y:S01]  /*1130*/  I2FP.F32.S32 R9, R6 ;  /* 0x0000000600097245 */ /* 0x000fe20000201400 */
[----:B------:R-:W-:Y:S02]  /*1140*/  FFMA R14, R13, 1.1920928955078125e-07, R12 ;  /* 0x340000000d0e7823 */ /* 0x000fe4000000000c */
[----:B------:R-:W-:Y:S01]  /*1150*/  FADD R11, R16, R16 ;  /* 0x00000010100b7221 */ /* 0x000fe20000000000 */
[----:B------:R-:W0:Y:S01]  /*1160*/  MUFU.RCP R4, R4 ;  /* 0x0000000400047308 */ /* 0x000e220000001000 */
[----:B------:R-:W-:-:S07]  /*1170*/  FMUL R9, R9, 0.5 ;  /* 0x3f00000009097820 */ /* 0x000fce0000400000 */
[----:B------:R-:W2:Y:S01]  /*1180*/  F2I.CEIL.NTZ R9, R9 ;  /* 0x0000000900097305 */ /* 0x000ea2000020b100 */
[----:B0-----:R-:W-:-:S04]  /*1190*/  FMUL R11, R4, R11 ;  /* 0x0000000b040b7220 */ /* 0x001fc80000400000 */
[----:B------:R-:W-:Y:S01]  /*11a0*/  FADD R15, R16, -R11 ;  /* 0x8000000b100f7221 */ /* 0x000fe20000000000 */
[CC--:B------:R-:W-:Y:S01]  /*11b0*/  FMUL R13, R11.reuse, R11.reuse ;  /* 0x0000000b0b0d7220 */ /* 0x0c0fe20000400000 */
[----:B------:R-:W-:Y:S01]  /*11c0*/  FFMA R12, R11, 1.4426950216293334961, R14 ;  /* 0x3fb8aa3b0b0c7823 */ /* 0x000fe2000000000e */
[----:B--2---:R-:W-:Y:S01]  /*11d0*/  SHF.L.U32 R8, R9, 0x1, RZ ;  /* 0x0000000109087819 */ /* 0x004fe200000006ff */
[----:B------:R-:W-:Y:S01]  /*11e0*/  FADD R15, R15, R15 ;  /* 0x0000000f0f0f7221 */ /* 0x000fe20000000000 */
[C---:B------:R-:W-:Y:S01]  /*11f0*/  FFMA R22, R13.reuse, R2, 0.0032181653659790754318 ;  /* 0x3b52e7db0d167423 */ /* 0x040fe20000000002 */
[----:B------:R-:W-:Y:S02]  /*1200*/  FADD R14, R14, -R12 ;  /* 0x8000000c0e0e7221 */ /* 0x000fe40000000000 */
[----:B------:R-:W-:Y:S01]  /*1210*/  FFMA R15, R16, -R11, R15 ;  /* 0x8000000b100f7223 */ /* 0x000fe2000000000f */
[----:B------:R-:W-:Y:S01]  /*1220*/  FFMA R22, R13, R22, 0.018033718690276145935 ;  /* 0x3c93bb730d167423 */ /* 0x000fe20000000016 */
[----:B------:R-:W-:-:S02]  /*1230*/  FFMA R14, R11, 1.4426950216293334961, R14 ;  /* 0x3fb8aa3b0b0e7823 */ /* 0x000fc4000000000e */
[----:B------:R-:W-:Y:S01]  /*1240*/  FMUL R15, R4, R15 ;  /* 0x0000000f040f7220 */ /* 0x000fe20000400000 */
[----:B------:R-:W-:Y:S01]  /*1250*/  FFMA R22, R13, R22, 0.12022458761930465698 ;  /* 0x3df6384f0d167423 */ /* 0x000fe20000000016 */
[----:B------:R-:W-:Y:S02]  /*1260*/  LOP3.LUT R4, R6, 0x1, RZ, 0xc0, !PT ;  /* 0x0000000106047812 */ /* 0x000fe400078ec0ff */
        /* <DEDUP_REMOVED lines=16> */
[C---:B------:R-:W-:Y:S02]  /*1370*/  FSETP.GT.AND P2, PT, |R14|.reuse, 152, PT ;  /* 0x431800000e00780b */ /* 0x040fe40003f44200 */
[C---:B------:R-:W-:Y:S01]  /*1380*/  FSETP.GEU.AND P3, PT, R14.reuse, RZ, PT ;  /* 0x000000ff0e00720b */ /* 0x040fe20003f6e000 */
[----:B------:R-:W-:Y:S01]  /*1390*/  FFMA R12, R11, R12, R21 ;  /* 0x0000000c0b0c7223 */ /* 0x000fe20000000015 */
[----:B0-----:R-:W-:Y:S01]  /*13a0*/  FADD R15, R14, -R13 ;  /* 0x8000000d0e0f7221 */ /* 0x001fe20000000000 */
[----:B------:R-:W-:Y:S01]  /*13b0*/  FSETP.GT.AND P0, PT, R13, RZ, PT ;  /* 0x000000ff0d00720b */ /* 0x000fe20003f04000 */
[----:B------:R-:W-:Y:S02]  /*13c0*/  FMUL R13, R11, 0.5 ;  /* 0x3f0000000b0d7820 */ /* 0x000fe40000400000 */
[----:B------:R-:W-:Y:S01]  /*13d0*/  FADD R22, R12, R15 ;  /* 0x0000000f0c167221 */ /* 0x000fe20000000000 */
[----:B------:R-:W-:Y:S01]  /*13e0*/  SEL R21, RZ, 0x83000000, P0 ;  /* 0x83000000ff157807 */ /* 0x000fe20000000000 */
[----:B------:R-:W0:Y:S01]  /*13f0*/  F2I.NTZ R12, R14 ;  /* 0x0000000e000c7305 */ /* 0x000e220000203100 */
[----:B------:R-:W-:Y:S01]  /*1400*/  ISETP.NE.AND P0, PT, R16, RZ, PT ;  /* 0x000000ff1000720c */ /* 0x000fe20003f05270 */
[----:B------:R-:W-:Y:S01]  /*1410*/  FFMA R15, R22, R3, 0.0013391353422775864601 ;  /* 0x3aaf85ed160f7423 */ /* 0x000fe20000000003 */
[----:B------:R-:W-:-:S02]  /*1420*/  IADD3 R16, PT, PT, R21, 0x7f000000, RZ ;  /* 0x7f00000015107810 */ /* 0x000fc40007ffe0ff */
[----:B------:R-:W-:Y:S01]  /*1430*/  FSETP.EQ.OR P0, PT, R10, -1, !P0 ;  /* 0xbf8000000a00780b */ /* 0x000fe20004702400 */
[C---:B------:R-:W-:Y:S02]  /*1440*/  FFMA R15, R22.reuse, R15, 0.0096188392490148544312 ;  /* 0x3c1d9856160f7423 */ /* 0x040fe4000000000f */
[----:B------:R-:W2:Y:S02]  /*1450*/  FRND.TRUNC R13, R13 ;  /* 0x0000000d000d7307 */ /* 0x000ea4000020d000 */
[----:B------:R-:W-:-:S04]  /*1460*/  FFMA R15, R22, R15, 0.055503588169813156128 ;  /* 0x3d6357bb160f7423 */ /* 0x000fc8000000000f */
[----:B------:R-:W-:Y:S01]  /*1470*/  FFMA R15, R22, R15, 0.24022644758224487305 ;  /* 0x3e75fdec160f7423 */ /* 0x000fe2000000000f */
[----:B0-----:R-:W-:-:S03]  /*1480*/  LEA R12, R12, -R21, 0x17 ;  /* 0x800000150c0c7211 */ /* 0x001fc600078eb8ff */
[----:B------:R-:W-:-:S04]  /*1490*/  FFMA R15, R22, R15, 0.69314718246459960938 ;  /* 0x3f317218160f7423 */ /* 0x000fc8000000000f */
[----:B------:R-:W-:-:S04]  /*14a0*/  FFMA R15, R22, R15, 1 ;  /* 0x3f800000160f7423 */ /* 0x000fc8000000000f */
[----:B------:R-:W-:Y:S01]  /*14b0*/  FMUL R15, R15, R16 ;  /* 0x000000100f0f7220 */ /* 0x000fe20000400000 */
[----:B------:R-:W-:Y:S01]  /*14c0*/  I2FP.F32.S32 R16, R8 ;  /* 0x0000000800107245 */ /* 0x000fe20000201400 */
[----:B------:R-:W-:Y:S02]  /*14d0*/  HFMA2 R8, -RZ, RZ, 1.875, 0 ;  /* 0x3f800000ff087431 */ /* 0x000fe400000001ff */
[----:B------:R-:W-:Y:S01]  /*14e0*/  FMUL R15, R15, R12 ;  /* 0x0000000c0f0f7220 */ /* 0x000fe20000400000 */
[----:B--2---:R-:W-:Y:S01]  /*14f0*/  FADD R12, R13, R13 ;  /* 0x0000000d0d0c7221 */ /* 0x004fe20000000000 */
[----:B-1----:R-:W-:Y:S01]  /*1500*/  FMUL R16, R16, UR4 ;  /* 0x0000000410107c20 */ /* 0x002fe20008400000 */
[----:B------:R-:W-:Y:S01]  /*1510*/  @P2 FSEL R15, RZ, +INF , !P3 ;  /* 0x7f800000ff0f2808 */ /* 0x000fe20005800000 */
[----:B------:R-:W-:Y:S06]  /*1520*/  @P0 BRA `(.L_x_112) ;  /* 0x0000000000540947 */ /* 0x000fec0003800000 */
[----:B------:R-:W-:-:S04]  /*1530*/  FSETP.NAN.AND P0, PT, |R11|, |R11|, PT ;  /* 0x4000000b0b00720b */ /* 0x000fc80003f08200 */
[----:B------:R-:W-:-:S13]  /*1540*/  FSETP.NAN.OR P0, PT, |R10|, |R10|, P0 ;  /* 0x4000000a0a00720b */ /* 0x000fda0000708600 */
[----:B------:R-:W-:Y:S05]  /*1550*/  @P0 BRA `(.L_x_113) ;  /* 0x0000000000440947 */ /* 0x000fea0003800000 */
[----:B------:R-:W-:Y:S01]  /*1560*/  FSETP.NEU.AND P0, PT, |R10|, +INF , PT ;  /* 0x7f8000000a00780b */ /* 0x000fe20003f0d200 */
[----:B------:R-:W-:-:S03]  /*1570*/  FADD R12, R11, -R12 ;  /* 0x8000000c0b0c7221 */ /* 0x000fc60000000000 */
[----:B------:R-:W-:-:S13]  /*1580*/  FSETP.EQ.OR P0, PT, R10, RZ, !P0 ;  /* 0x000000ff0a00720b */ /* 0x000fda0004702400 */
[----:B------:R-:W-:Y:S05]  /*1590*/  @P0 BRA `(.L_x_114) ;  /* 0x0000000000240947 */ /* 0x000fea0003800000 */
[----:B------:R-:W-:Y:S02]  /*15a0*/  FSETP.NEU.AND P0, PT, |R11|, +INF , PT ;  /* 0x7f8000000b00780b */ /* 0x000fe40003f0d200 */
[----:B------:R-:W-:-:S13]  /*15b0*/  FSETP.EQ.AND P1, PT, R10, 1, PT ;  /* 0x3f8000000a00780b */ /* 0x000fda0003f22000 */
[----:B------:R-:W-:Y:S05]  /*15c0*/  @!P0 BRA P1, `(.L_x_112) ;  /* 0x00000000002c8947 */ /* 0x000fea0000800000 */
[----:B------:R-:W-:Y:S02]  /*15d0*/  FSETP.GT.AND P0, PT, R10, RZ, PT ;  /* 0x000000ff0a00720b */ /* 0x000fe40003f04000 */
[----:B------:R-:W-:-:S11]  /*15e0*/  MOV R8, R15 ;  /* 0x0000000f00087202 */ /* 0x000fd60000000f00 */
[----:B------:R-:W-:Y:S05]  /*15f0*/  @!P0 BRA `(.L_x_112) ;  /* 0x0000000000208947 */ /* 0x000fea0003800000 */
[----:B------:R-:W-:-:S04]  /*1600*/  FSETP.NEU.AND P0, PT, |R12|, 1, PT ;  /* 0x3f8000000c00780b */ /* 0x000fc80003f0d200 */
[----:B------:R-:W-:Y:S01]  /*1610*/  FSEL R8, R15, -R15, P0 ;  /* 0x8000000f0f087208 */ /* 0x000fe20000000000 */
[----:B------:R-:W-:Y:S08]  /*1620*/  BRA `(.L_x_112) ;  /* 0x0000000000147947 */ /* 0x000ff00003800000 */
.L_x_114:
[----:B------:R-:W-:Y:S01]  /*1630*/  FSETP.NEU.AND P0, PT, |R12|, 1, PT ;  /* 0x3f8000000c00780b */ /* 0x000fe20003f0d200 */
[----:B------:R-:W-:-:S12]  /*1640*/  FADD R8, -R10, -R10 ;  /* 0x8000000a0a087221 */ /* 0x000fd80000000100 */
[----:B------:R-:W-:Y:S01]  /*1650*/  @P0 LOP3.LUT R8, R8, 0x7fffffff, RZ, 0xc0, !PT ;  /* 0x7fffffff08080812 */ /* 0x000fe200078ec0ff */
[----:B------:R-:W-:Y:S06]  /*1660*/  BRA `(.L_x_112) ;  /* 0x0000000000047947 */ /* 0x000fec0003800000 */
.L_x_113:
[----:B------:R-:W-:-:S07]  /*1670*/  FADD R8, R11, -R10 ;  /* 0x8000000a0b087221 */ /* 0x000fce0000000000 */
.L_x_112:
[----:B------:R-:W-:Y:S05]  /*1680*/  BSYNC.RECONVERGENT B0 ;  /* 0x0000000000007941 */ /* 0x000fea0003800200 */
.L_x_111:
        /* <DEDUP_REMOVED lines=8> */
[----:B------:R-:W-:-:S04]  /*1710*/  LOP3.LUT R14, R12, 0xff800000, RZ, 0xc0, !PT ;  /* 0xff8000000c0e7812 */ /* 0x000fc800078ec0ff */
[-C--:B------:R-:W-:Y:S02]  /*1720*/  IADD3 R12, PT, PT, R11, -R14.reuse, RZ ;  /* 0x8000000e0b0c7210 */ /* 0x080fe40007ffe0ff */
[----:B------:R-:W-:-:S03]  /*1730*/  I2FP.F32.S32 R15, R14 ;  /* 0x0000000e000f7245 */ /* 0x000fc60000201400 */
[C---:B------:R-:W-:Y:S01]  /*1740*/  FADD R11, R12.reuse, 1 ;  /* 0x3f8000000c0b7421 */ /* 0x040fe20000000000 */
[----:B------:R-:W-:Y:S01]  /*1750*/  FADD R22, R12, -1 ;  /* 0xbf8000000c167421 */ /* 0x000fe20000000000 */
[----:B------:R-:W-:-:S03]  /*1760*/  FSEL R12, RZ, -24, P0 ;  /* 0xc1c00000ff0c7808 */ /* 0x000fc60000000000 */
[----:B------:R-:W-:Y:S01]  /*1770*/  FADD R24, R22, R22 ;  /* 0x0000001616187221 */ /* 0x000fe20000000000 */
[----:B------:R-:W0:Y:S01]  /*1780*/  MUFU.RCP R11, R11 ;  /* 0x0000000b000b7308 */ /* 0x000e220000001000 */
[----:B------:R-:W-:Y:S02]  /*1790*/  FFMA R14, R15, 1.1920928955078125e-07, R12 ;  /* 0x340000000f0e7823 */ /* 0x000fe4000000000c */
[----:B0-----:R-:W-:-:S04]  /*17a0*/  FMUL R13, R11, R24 ;  /* 0x000000180b0d7220 */ /* 0x001fc80000400000 */
[----:B------:R-:W-:Y:S01]  /*17b0*/  FADD R21, R22, -R13 ;  /* 0x8000000d16157221 */ /* 0x000fe20000000000 */
[CC--:B------:R-:W-:Y:S01]  /*17c0*/  FMUL R15, R13.reuse, R13.reuse ;  /* 0x0000000d0d0f7220 */ /* 0x0c0fe20000400000 */
[----:B------:R-:W-:Y:S02]  /*17d0*/  FFMA R12, R13, 1.4426950216293334961, R14 ;  /* 0x3fb8aa3b0d0c7823 */ /* 0x000fe4000000000e */
[----:B------:R-:W-:Y:S01]  /*17e0*/  FADD R21, R21, R21 ;  /* 0x0000001515157221 */ /* 0x000fe20000000000 */
[C---:B------:R-:W-:Y:S01]  /*17f0*/  FFMA R24, R15.reuse, R2, 0.0032181653659790754318 ;  /* 0x3b52e7db0f187423 */ /* 0x040fe20000000002 */
        /* <DEDUP_REMOVED lines=23> */
[----:B------:R-:W-:Y:S01]  /*1970*/  F2I.NTZ R21, R14 ;  /* 0x0000000e00157305 */ /* 0x000fe20000203100 */
[----:B0-----:R-:W-:Y:S01]  /*1980*/  FADD R15, R14, -R13 ;  /* 0x8000000d0e0f7221 */ /* 0x001fe20000000000 */
[----:B------:R-:W-:Y:S01]  /*1990*/  FSETP.GT.AND P0, PT, R13, RZ, PT ;  /* 0x000000ff0d00720b */ /* 0x000fe20003f04000 */
[----:B------:R-:W-:Y:S02]  /*19a0*/  HFMA2 R13, -RZ, RZ, 1.875, 0 ;  /* 0x3f800000ff0d7431 */ /* 0x000fe400000001ff */
[----:B------:R-:W-:Y:S01]  /*19b0*/  FADD R22, R12, R15 ;  /* 0x0000000f0c167221 */ /* 0x000fe20000000000 */
[----:B------:R-:W-:Y:S01]  /*19c0*/  FMUL R12, R11, 0.5 ;  /* 0x3f0000000b0c7820 */ /* 0x000fe20000400000 */
[----:B------:R-:W-:Y:S02]  /*19d0*/  SEL R24, RZ, 0x83000000, P0 ;  /* 0x83000000ff187807 */ /* 0x000fe40000000000 */
[----:B------:R-:W-:Y:S01]  /*19e0*/  FFMA R15, R22, R3, 0.0013391353422775864601 ;  /* 0x3aaf85ed160f7423 */ /* 0x000fe20000000003 */
[----:B------:R-:W-:-:S02]  /*19f0*/  FSETP.GT.AND P0, PT, |R14|, 152, PT ;  /* 0x431800000e00780b */ /* 0x000fc40003f04200 */
        /* <DEDUP_REMOVED lines=29> */
.L_x_118:
[----:B------:R-:W-:Y:S01]  /*1bd0*/  FSETP.NEU.AND P0, PT, |R12|, 1, PT ;  /* 0x3f8000000c00780b */ /* 0x000fe20003f0d200 */
[----:B------:R-:W-:-:S12]  /*1be0*/  FADD R13, -R10, -R10 ;  /* 0x8000000a0a0d7221 */ /* 0x000fd80000000100 */
[----:B------:R-:W-:Y:S01]  /*1bf0*/  @P0 LOP3.LUT R13, R13, 0x7fffffff, RZ, 0xc0, !PT ;  /* 0x7fffffff0d0d0812 */ /* 0x000fe200078ec0ff */
[----:B------:R-:W-:Y:S06]  /*1c00*/  BRA `(.L_x_116) ;  /* 0x0000000000047947 */ /* 0x000fec0003800000 */
.L_x_117:
[----:B------:R-:W-:-:S07]  /*1c10*/  FADD R13, R11, -R10 ;  /* 0x8000000a0b0d7221 */ /* 0x000fce0000000000 */
.L_x_116:
[----:B------:R-:W-:Y:S05]  /*1c20*/  BSYNC.RECONVERGENT B0 ;  /* 0x0000000000007941 */ /* 0x000fea0003800200 */
.L_x_115:
[----:B------:R-:W0:Y:S01]  /*1c30*/  LDC R9, c[0x0][0x3c4] ;  /* 0x0000f100ff097b82 */ /* 0x000e220000000800 */
[----:B------:R-:W-:Y:S01]  /*1c40*/  USHF.R.U32.HI UR4, URZ, 0x1, UR13 ;  /* 0x00000001ff047899 */ /* 0x000fe2000801160d */
[----:B------:R-:W-:Y:S01]  /*1c50*/  FMUL R26, R13, R8 ;  /* 0x000000080d1a7220 */ /* 0x000fe20000400000 */
[----:B------:R-:W-:Y:S01]  /*1c60*/  LOP3.LUT R6, R6, 0x1, RZ, 0xc, !PT ;  /* 0x0000000106067812 */ /* 0x000fe200078e0cff */
[----:B------:R-:W-:Y:S02]  /*1c70*/  BSSY.RECONVERGENT B0, `(.L_x_119) ;  /* 0x0000068000007945 */ /* 0x000fe40003800200 */
[----:B------:R-:W-:Y:S01]  /*1c80*/  FMUL R7, R7, R26 ;  /* 0x0000001a07077220 */ /* 0x000fe20000400000 */
[----:B------:R-:W-:Y:S01]  /*1c90*/  SEL R13, R6, RZ, !P1 ;  /* 0x000000ff060d7207 */ /* 0x000fe20004800000 */
[C---:B0-----:R-:W-:Y:S01]  /*1ca0*/  FMUL R10, |R9|.reuse, 16777216 ;  /* 0x4b800000090a7820 */ /* 0x041fe20000400200 */
[----:B------:R-:W-:-:S04]  /*1cb0*/  FSETP.GEU.AND P0, PT, |R9|, 1.175494350822287508e-38, PT ;  /* 0x008000000900780b */ /* 0x000fc80003f0e200 */
[----:B------:R-:W-:-:S04]  /*1cc0*/  FSEL R10, R10, |R9|, !P0 ;  /* 0x400000090a0a7208 */ /* 0x000fc80004000000 */
[----:B------:R-:W-:-:S04]  /*1cd0*/  IADD3 R11, PT, PT, R10, -0x3f3504f3, RZ ;  /* 0xc0cafb0d0a0b7810 */ /* 0x000fc80007ffe0ff */
[----:B------:R-:W-:-:S04]  /*1ce0*/  LOP3.LUT R11, R11, 0xff800000, RZ, 0xc0, !PT ;  /* 0xff8000000b0b7812 */ /* 0x000fc800078ec0ff */
[-C--:B------:R-:W-:Y:S02]  /*1cf0*/  IADD3 R10, PT, PT, R10, -R11.reuse, RZ ;  /* 0x8000000b0a0a7210 */ /* 0x080fe40007ffe0ff */
[----:B------:R-:W-:-:S03]  /*1d00*/  I2FP.F32.S32 R22, R11 ;  /* 0x0000000b00167245 */ /* 0x000fc60000201400 */
[C---:B------:R-:W-:Y:S01]  /*1d10*/  FADD R12, R10.reuse, 1 ;  /* 0x3f8000000a0c7421 */ /* 0x040fe20000000000 */
[----:B------:R-:W-:Y:S01]  /*1d20*/  FADD R21, R10, -1 ;  /* 0xbf8000000a157421 */ /* 0x000fe20000000000 */
[----:B------:R-:W-:Y:S01]  /*1d30*/  IADD3 R10, PT, PT, R18, -UR4, RZ ;  /* 0x80000004120a7c10 */ /* 0x000fe2000fffe0ff */
[----:B------:R-:W0:Y:S02]  /*1d40*/  LDCU UR4, c[0x0][0x3b0] ;  /* 0x00007600ff0477ac */ /* 0x000e240008000800 */
[----:B------:R-:W-:Y:S01]  /*1d50*/  FADD R15, R21, R21 ;  /* 0x00000015150f7221 */ /* 0x000fe20000000000 */
[----:B------:R-:W1:Y:S01]  /*1d60*/  MUFU.RCP R12, R12 ;  /* 0x0000000c000c7308 */ /* 0x000e620000001000 */
[----:B------:R-:W-:-:S05]  /*1d70*/  I2FP.F32.S32 R11, R10 ;  /* 0x0000000a000b7245 */ /* 0x000fca0000201400 */
[----:B------:R-:W-:-:S06]  /*1d80*/  FMUL R11, R11, 0.5 ;  /* 0x3f0000000b0b7820 */ /* 0x000fcc0000400000 */
[----:B------:R-:W2:Y:S01]  /*1d90*/  F2I.CEIL.NTZ R11, R11 ;  /* 0x0000000b000b7305 */ /* 0x000ea2000020b100 */
[----:B-1----:R-:W-:Y:S01]  /*1da0*/  FMUL R14, R12, R15 ;  /* 0x0000000f0c0e7220 */ /* 0x002fe20000400000 */
[----:B------:R-:W-:-:S03]  /*1db0*/  FSEL R15, RZ, -24, P0 ;  /* 0xc1c00000ff0f7808 */ /* 0x000fc60000000000 */
[----:B------:R-:W-:-:S04]  /*1dc0*/  FADD R23, R21, -R14 ;  /* 0x8000000e15177221 */ /* 0x000fc80000000000 */
[----:B------:R-:W-:Y:S01]  /*1dd0*/  FADD R24, R23, R23 ;  /* 0x0000001717187221 */ /* 0x000fe20000000000 */
[----:B------:R-:W-:Y:S01]  /*1de0*/  FFMA R23, R22, 1.1920928955078125e-07, R15 ;  /* 0x3400000016177823 */ /* 0x000fe2000000000f */
[CC--:B------:R-:W-:Y:S02]  /*1df0*/  FMUL R15, R14.reuse, R14.reuse ;  /* 0x0000000e0e0f7220 */ /* 0x0c0fe40000400000 */
[----:B------:R-:W-:Y:S01]  /*1e00*/  FFMA R25, R21, -R14, R24 ;  /* 0x8000000e15197223 */ /* 0x000fe20000000018 */
[----:B------:R-:W-:Y:S01]  /*1e10*/  FFMA R21, R14, 1.4426950216293334961, R23 ;  /* 0x3fb8aa3b0e157823 */ /* 0x000fe20000000017 */
[----:B------:R-:W-:-:S03]  /*1e20*/  FFMA R22, R15, R2, 0.0032181653659790754318 ;  /* 0x3b52e7db0f167423 */ /* 0x000fc60000000002 */
[----:B------:R-:W-:Y:S01]  /*1e30*/  FADD R23, R23, -R21 ;  /* 0x8000001517177221 */ /* 0x000fe20000000000 */
[C---:B------:R-:W-:Y:S01]  /*1e40*/  FFMA R24, R15.reuse, R22, 0.018033718690276145935 ;  /* 0x3c93bb730f187423 */ /* 0x040fe20000000016 */
[----:B------:R-:W-:Y:S01]  /*1e50*/  FMUL R22, R12, R25 ;  /* 0x000000190c167220 */ /* 0x000fe20000400000 */
[----:B------:R-:W-:Y:S01]  /*1e60*/  LOP3.LUT R12, R10, 0x1, RZ, 0xc0, !PT ;  /* 0x000000010a0c7812 */ /* 0x000fe200078ec0ff */
[----:B------:R-:W-:Y:S01]  /*1e70*/  FFMA R23, R14, 1.4426950216293334961, R23 ;  /* 0x3fb8aa3b0e177823 */ /* 0x000fe20000000017 */
[----:B------:R-:W-:-:S03]  /*1e80*/  FFMA R24, R15, R24, 0.12022458761930465698 ;  /* 0x3df6384f0f187423 */ /* 0x000fc60000000018 */
[----:B------:R-:W-:Y:S01]  /*1e90*/  FFMA R23, R22, 1.4426950216293334961, R23 ;  /* 0x3fb8aa3b16177823 */ /* 0x000fe20000000017 */
[----:B------:R-:W-:-:S03]  /*1ea0*/  FMUL R15, R15, R24 ;  /* 0x000000180f0f7220 */ /* 0x000fc60000400000 */
[----:B------:R-:W-:Y:S01]  /*1eb0*/  FFMA R25, R14, 1.9251366722983220825e-08, R23 ;  /* 0x32a55e340e197823 */ /* 0x000fe20000000017 */
[----:B------:R-:W-:Y:S01]  /*1ec0*/  FMUL R24, R15, 3 ;  /* 0x404000000f187820 */ /* 0x000fe20000400000 */
[----:B--2---:R-:W-:-:S03]  /*1ed0*/  IADD3 R23, PT, PT, R11, -R12, RZ ;  /* 0x8000000c0b177210 */ /* 0x004fc60007ffe0ff */
[----:B------:R-:W-:Y:S01]  /*1ee0*/  FFMA R25, R22, R24, R25 ;  /* 0x0000001816197223 */ /* 0x000fe20000000019 */
[----:B------:R-:W-:Y:S02]  /*1ef0*/  IABS R22, R23 ;  /* 0x0000001700167213 */ /* 0x000fe40000000000 */
[----:B------:R-:W-:Y:S01]  /*1f00*/  ISETP.NE.AND P0, PT, R23, RZ, PT ;  /* 0x000000ff1700720c */ /* 0x000fe20003f05270 */
[----:B------:R-:W-:Y:S01]  /*1f10*/  FFMA R24, R14, R15, R25 ;  /* 0x0000000f0e187223 */ /* 0x000fe20000000019 */
[----:B------:R-:W-:Y:S02]  /*1f20*/  I2FP.F32.S32 R14, R22 ;  /* 0x00000016000e7245 */ /* 0x000fe40000201400 */
[----:B------:R-:W-:Y:S01]  /*1f30*/  FSETP.EQ.OR P0, PT, R9, -1, !P0 ;  /* 0xbf8000000900780b */ /* 0x000fe20004702400 */
[----:B------:R-:W-:-:S04]  /*1f40*/  FADD R25, R21, R24 ;  /* 0x0000001815197221 */ /* 0x000fc80000000000 */
[----:B------:R-:W-:Y:S01]  /*1f50*/  FMUL R15, R14, R25 ;  /* 0x000000190e0f7220 */ /* 0x000fe20000400000 */
[----:B------:R-:W-:-:S03]  /*1f60*/  FADD R21, -R21, R25 ;  /* 0x0000001915157221 */ /* 0x000fc60000000100 */
[----:B------:R-:W1:Y:S01]  /*1f70*/  FRND R22, R15 ;  /* 0x0000000f00167307 */ /* 0x000e620000201000 */
[----:B------:R-:W-:Y:S01]  /*1f80*/  FADD R21, R24, -R21 ;  /* 0x8000001518157221 */ /* 0x000fe20000000000 */
[C---:B------:R-:W-:Y:S01]  /*1f90*/  FFMA R24, R14.reuse, R25, -R15 ;  /* 0x000000190e187223 */ /* 0x040fe2000000080f */
[----:B------:R-:W-:Y:S02]  /*1fa0*/  FSETP.GT.AND P1, PT, |R15|, 152, PT ;  /* 0x431800000f00780b */ /* 0x000fe40003f24200 */
[----:B------:R-:W-:Y:S01]  /*1fb0*/  PRMT R25, R13, 0x9910, RZ ;  /* 0x000099100d197816 */ /* 0x000fe200000000ff */
[----:B------:R-:W-:Y:S02]  /*1fc0*/  FFMA R24, R14, R21, R24 ;  /* 0x000000150e187223 */ /* 0x000fe40000000018 */
[----:B------:R-:W2:Y:S01]  /*1fd0*/  F2I.NTZ R8, R15 ;  /* 0x0000000f00087305 */ /* 0x000ea20000203100 */
[----:B-1----:R-:W-:Y:S01]  /*1fe0*/  FADD R21, R15, -R22 ;  /* 0x800000160f157221 */ /* 0x002fe20000000000 */
[----:B------:R-:W-:-:S02]  /*1ff0*/  FSETP.GT.AND P2, PT, R22, RZ, PT ;  /* 0x000000ff1600720b */ /* 0x000fc40003f44000 */
[----:B------:R-:W-:Y:S01]  /*2000*/  PRMT R22, R5, 0x9910, RZ ;  /* 0x0000991005167816 */ /* 0x000fe200000000ff */
[----:B------:R-:W-:Y:S01]  /*2010*/  FADD R24, R24, R21 ;  /* 0x0000001518187221 */ /* 0x000fe20000000000 */
[----:B------:R-:W-:Y:S02]  /*2020*/  SEL R23, RZ, 0x83000000, P2 ;  /* 0x83000000ff177807 */ /* 0x000fe40001000000 */
[----:B------:R-:W-:Y:S01]  /*2030*/  SHF.L.U32 R5, R11, 0x1, RZ ;  /* 0x000000010b057819 */ /* 0x000fe200000006ff */
[----:B------:R-:W-:Y:S01]  /*2040*/  FFMA R21, R24, R3, 0.0013391353422775864601 ;  /* 0x3aaf85ed18157423 */ /* 0x000fe20000000003 */
[----:B--2---:R-:W-:Y:S02]  /*2050*/  LEA R6, R8, -R23, 0x17 ;  /* 0x8000001708067211 */ /* 0x004fe400078eb8ff */
[----:B------:R-:W-:Y:S01]  /*2060*/  IADD3 R23, PT, PT, R23, 0x7f000000, RZ ;  /* 0x7f00000017177810 */ /* 0x000fe20007ffe0ff */
[----:B------:R-:W-:Y:S01]  /*2070*/  FFMA R21, R24, R21, 0.0096188392490148544312 ;  /* 0x3c1d985618157423 */ /* 0x000fe20000000015 */
[----:B------:R-:W-:-:S02]  /*2080*/  FSETP.GEU.AND P2, PT, R15, RZ, PT ;  /* 0x000000ff0f00720b */ /* 0x000fc40003f4e000 */
[----:B------:R-:W-:Y:S01]  /*2090*/  I2FP.F32.S32 R15, R5 ;  /* 0x00000005000f7245 */ /* 0x000fe20000201400 */
[C---:B------:R-:W-:Y:S01]  /*20a0*/  FFMA R21, R24.reuse, R21, 0.055503588169813156128 ;  /* 0x3d6357bb18157423 */ /* 0x040fe20000000015 */
[----:B------:R-:W-:Y:S01]  /*20b0*/  MOV R13, R22 ;  /* 0x00000016000d7202 */ /* 0x000fe20000000f00 */
[----:B------:R-:W-:Y:S01]  /*20c0*/  HFMA2 R5, -RZ, RZ, 1.875, 0 ;  /* 0x3f800000ff057431 */ /* 0x000fe200000001ff */
[----:B------:R-:W-:Y:S01]  /*20d0*/  MOV R22, R25 ;  /* 0x0000001900167202 */ /* 0x000fe20000000f00 */
[----:B------:R-:W-:Y:S01]  /*20e0*/  FFMA R21, R24, R21, 0.24022644758224487305 ;  /* 0x3e75fdec18157423 */ /* 0x000fe20000000015 */
[----:B0-----:R-:W-:-:S03]  /*20f0*/  FMUL R15, R15, UR4 ;  /* 0x000000040f0f7c20 */ /* 0x001fc60008400000 */
[----:B------:R-:W-:-:S04]  /*2100*/  FFMA R21, R24, R21, 0.69314718246459960938 ;  /* 0x3f31721818157423 */ /* 0x000fc80000000015 */
[----:B------:R-:W-:Y:S01]  /*2110*/  FFMA R24, R24, R21, 1 ;  /* 0x3f80000018187423 */ /* 0x000fe20000000015 */
[----:B------:R-:W-:-:S03]  /*2120*/  FMUL R21, R14, 0.5 ;  /* 0x3f0000000e157820 */ /* 0x000fc60000400000 */
[----:B------:R-:W-:Y:S01]  /*2130*/  FMUL R23, R24, R23 ;  /* 0x0000001718177220 */ /* 0x000fe20000400000 */
[----:B------:R-:W0:Y:S03]  /*2140*/  FRND.TRUNC R8, R21 ;  /* 0x0000001500087307 */ /* 0x000e26000020d000 */
[----:B------:R-:W-:Y:S01]  /*2150*/  FMUL R23, R23, R6 ;  /* 0x0000000617177220 */ /* 0x000fe20000400000 */
[----:B------:R-:W-:Y:S01]  /*2160*/  IMAD R6, R13, R22, RZ ;  /* 0x000000160d067224 */ /* 0x000fe200078e02ff */
[----:B------:R-:W-:Y:S01]  /*2170*/  @P1 FSEL R23, RZ, +INF , !P2 ;  /* 0x7f800000ff171808 */ /* 0x000fe20005000000 */
[----:B0-----:R-:W-:Y:S01]  /*2180*/  FADD R13, R8, R8 ;  /* 0x00000008080d7221 */ /* 0x001fe20000000000 */
        /* <DEDUP_REMOVED lines=17> */
.L_x_122:
[----:B------:R-:W-:Y:S01]  /*22a0*/  FSETP.NEU.AND P0, PT, |R13|, 1, PT ;  /* 0x3f8000000d00780b */ /* 0x000fe20003f0d200 */
[----:B------:R-:W-:-:S12]  /*22b0*/  FADD R5, -R9, -R9 ;  /* 0x8000000909057221 */ /* 0x000fd80000000100 */
[----:B------:R-:W-:Y:S01]  /*22c0*/  @P0 LOP3.LUT R5, R5, 0x7fffffff, RZ, 0xc0, !PT ;  /* 0x7fffffff05050812 */ /* 0x000fe200078ec0ff */
[----:B------:R-:W-:Y:S06]  /*22d0*/  BRA `(.L_x_120) ;  /* 0x0000000000047947 */ /* 0x000fec0003800000 */
.L_x_121:
[----:B------:R-:W-:-:S07]  /*22e0*/  FADD R5, R14, -R9 ;  /* 0x800000090e057221 */ /* 0x000fce0000000000 */
.L_x_120:
[----:B------:R-:W-:Y:S05]  /*22f0*/  BSYNC.RECONVERGENT B0 ;  /* 0x0000000000007941 */ /* 0x000fea0003800200 */
.L_x_119:
        /* <DEDUP_REMOVED lines=10> */
[-C--:B------:R-:W-:Y:S02]  /*23a0*/  IADD3 R21, PT, PT, R9, -R14.reuse, RZ ;  /* 0x8000000e09157210 */ /* 0x080fe40007ffe0ff */
[----:B------:R-:W-:-:S03]  /*23b0*/  I2FP.F32.S32 R22, R14 ;  /* 0x0000000e00167245 */ /* 0x000fc60000201400 */
[C---:B------:R-:W-:Y:S01]  /*23c0*/  FADD R9, R21.reuse, 1 ;  /* 0x3f80000015097421 */ /* 0x040fe20000000000 */
[----:B------:R-:W-:Y:S01]  /*23d0*/  FADD R21, R21, -1 ;  /* 0xbf80000015157421 */ /* 0x000fe20000000000 */
[----:B------:R-:W-:-:S03]  /*23e0*/  FFMA R25, R22, 1.1920928955078125e-07, R13 ;  /* 0x3400000016197823 */ /* 0x000fc6000000000d */
[----:B------:R-:W-:Y:S01]  /*23f0*/  FADD R24, R21, R21 ;  /* 0x0000001515187221 */ /* 0x000fe20000000000 */
[----:B------:R-:W0:Y:S03]  /*2400*/  MUFU.RCP R9, R9 ;  /* 0x0000000900097308 */ /* 0x000e260000001000 */
        /* <DEDUP_REMOVED lines=11> */
[C---:B------:R-:W-:Y:S01]  /*24c0*/  FFMA R2, R23.reuse, R2, 0.12022458761930465698 ;  /* 0x3df6384f17027423 */ /* 0x040fe20000000002 */
[----:B------:R-:W-:Y:S02]  /*24d0*/  IABS R9, R11 ;  /* 0x0000000b00097213 */ /* 0x000fe40000000000 */
[----:B------:R-:W-:Y:S01]  /*24e0*/  FFMA R25, R22, 1.4426950216293334961, R25 ;  /* 0x3fb8aa3b16197823 */ /* 0x000fe20000000019 */
[----:B------:R-:W-:Y:S01]  /*24f0*/  FMUL R23, R23, R2 ;  /* 0x0000000217177220 */ /* 0x000fe20000400000 */
[----:B------:R-:W-:Y:S02]  /*2500*/  I2FP.F32.S32 R9, R9 ;  /* 0x0000000900097245 */ /* 0x000fe40000201400 */
[----:B------:R-:W-:Y:S01]  /*2510*/  FFMA R25, R14, 1.9251366722983220825e-08, R25 ;  /* 0x32a55e340e197823 */ /* 0x000fe20000000019 */
[----:B------:R-:W-:-:S04]  /*2520*/  FMUL R2, R23, 3 ;  /* 0x4040000017027820 */ /* 0x000fc80000400000 */
[----:B------:R-:W-:-:S04]  /*2530*/  FFMA R25, R22, R2, R25 ;  /* 0x0000000216197223 */ /* 0x000fc80000000019 */
[----:B------:R-:W-:-:S04]  /*2540*/  FFMA R14, R14, R23, R25 ;  /* 0x000000170e0e7223 */ /* 0x000fc80000000019 */
        /* <DEDUP_REMOVED lines=8> */
[----:B------:R-:W1:Y:S01]  /*25d0*/  F2I.NTZ R22, R2 ;  /* 0x0000000200167305 */ /* 0x000e620000203100 */
[----:B0-----:R-:W-:Y:S01]  /*25e0*/  FADD R14, R2, -R21 ;  /* 0x80000015020e7221 */ /* 0x001fe20000000000 */
[----:B------:R-:W-:-:S03]  /*25f0*/  FSETP.GT.AND P0, PT, R21, RZ, PT ;  /* 0x000000ff1500720b */ /* 0x000fc60003f04000 */
[----:B------:R-:W-:Y:S01]  /*2600*/  FADD R14, R13, R14 ;  /* 0x0000000e0d0e7221 */ /* 0x000fe20000000000 */
[----:B------:R-:W-:Y:S02]  /*2610*/  SEL R21, RZ, 0x83000000, P0 ;  /* 0x83000000ff157807 */ /* 0x000fe40000000000 */
[----:B------:R-:W-:Y:S01]  /*2620*/  FSETP.GT.AND P0, PT, |R2|, 152, PT ;  /* 0x431800000200780b */ /* 0x000fe20003f04200 */
[----:B------:R-:W-:Y:S01]  /*2630*/  FFMA R3, R14, R3, 0.0013391353422775864601 ;  /* 0x3aaf85ed0e037423 */ /* 0x000fe20000000003 */
[----:B-1----:R-:W-:-:S03]  /*2640*/  LEA R22, R22, -R21, 0x17 ;  /* 0x8000001516167211 */ /* 0x002fc600078eb8ff */
[----:B------:R-:W-:-:S04]  /*2650*/  FFMA R3, R14, R3, 0.0096188392490148544312 ;  /* 0x3c1d98560e037423 */ /* 0x000fc80000000003 */
[----:B------:R-:W-:-:S04]  /*2660*/  FFMA R3, R14, R3, 0.055503588169813156128 ;  /* 0x3d6357bb0e037423 */ /* 0x000fc80000000003 */
[----:B------:R-:W-:Y:S01]  /*2670*/  FFMA R13, R14, R3, 0.24022644758224487305 ;  /* 0x3e75fdec0e0d7423 */ /* 0x000fe20000000003 */
[----:B------:R-:W-:-:S03]  /*2680*/  FMUL R3, R9, 0.5 ;  /* 0x3f00000009037820 */ /* 0x000fc60000400000 */
[----:B------:R-:W-:-:S03]  /*2690*/  FFMA R13, R14, R13, 0.69314718246459960938 ;  /* 0x3f3172180e0d7423 */ /* 0x000fc6000000000d */
[----:B------:R-:W0:Y:S01]  /*26a0*/  FRND.TRUNC R3, R3 ;  /* 0x0000000300037307 */ /* 0x000e22000020d000 */
[----:B------:R-:W-:Y:S01]  /*26b0*/  FFMA R13, R14, R13, 1 ;  /* 0x3f8000000e0d7423 */ /* 0x000fe2000000000d */
[----:B------:R-:W-:-:S05]  /*26c0*/  IADD3 R14, PT, PT, R21, 0x7f000000, RZ ;  /* 0x7f000000150e7810 */ /* 0x000fca0007ffe0ff */
[----:B------:R-:W-:Y:S01]  /*26d0*/  FMUL R13, R13, R14 ;  /* 0x0000000e0d0d7220 */ /* 0x000fe20000400000 */
[----:B------:R-:W-:-:S03]  /*26e0*/  HFMA2 R14, -RZ, RZ, 1.875, 0 ;  /* 0x3f800000ff0e7431 */ /* 0x000fc600000001ff */
[----:B------:R-:W-:Y:S01]  /*26f0*/  FMUL R13, R13, R22 ;  /* 0x000000160d0d7220 */ /* 0x000fe20000400000 */
        /* <DEDUP_REMOVED lines=19> */
.L_x_126:
[----:B------:R-:W-:Y:S01]  /*2830*/  FSETP.NEU.AND P0, PT, |R2|, 1, PT ;  /* 0x3f8000000200780b */ /* 0x000fe20003f0d200 */
[----:B------:R-:W-:-:S12]  /*2840*/  FADD R14, -R8, -R8 ;  /* 0x80000008080e7221 */ /* 0x000fd80000000100 */
[----:B------:R-:W-:Y:S01]  /*2850*/  @P0 LOP3.LUT R14, R14, 0x7fffffff, RZ, 0xc0, !PT ;  /* 0x7fffffff0e0e0812 */ /* 0x000fe200078ec0ff */
[----:B------:R-:W-:Y:S06]  /*2860*/  BRA `(.L_x_124) ;  /* 0x0000000000047947 */ /* 0x000fec0003800000 */
.L_x_125:
[----:B------:R-:W-:-:S07]  /*2870*/  FADD R14, R9, -R8 ;  /* 0x80000008090e7221 */ /* 0x000fce0000000000 */
.L_x_124:
[----:B------:R-:W-:Y:S05]  /*2880*/  BSYNC.RECONVERGENT B0 ;  /* 0x0000000000007941 */ /* 0x000fea0003800200 */
.L_x_123:
[----:B------:R-:W-:-:S13]  /*2890*/  ISETP.LT.AND P0, PT, RZ, UR7, PT ;  /* 0x00000007ff007c0c */ /* 0x000fda000bf01270 */
[----:B------:R-:W-:Y:S05]  /*28a0*/  @!P0 EXIT ;  /* 0x000000000000894d */ /* 0x000fea0003800000 */
[----:B------:R-:W-:Y:S01]  /*28b0*/  UISETP.GE.AND UP0, UPT, UR8, 0x1, UPT ;  /* 0x000000010800788c */ /* 0x000fe2000bf06270 */
[----:B------:R-:W-:Y:S01]  /*28c0*/  LOP3.LUT R10, R10, 0x1, RZ, 0xc, !PT ;  /* 0x000000010a0a7812 */ /* 0x000fe200078e0cff */
[----:B------:R-:W-:Y:S01]  /*28d0*/  FMUL R14, R14, R5 ;  /* 0x000000050e0e7220 */ /* 0x000fe20000400000 */
[----:B------:R-:W-:Y:S02]  /*28e0*/  PRMT R13, R6, 0x9910, RZ ;  /* 0x00009910060d7816 */ /* 0x000fe400000000ff */
[----:B------:R-:W-:Y:S02]  /*28f0*/  SEL R10, R10, RZ, !P1 ;  /* 0x000000ff0a0a7207 */ /* 0x000fe40004800000 */
[----:B------:R-:W-:Y:S02]  /*2900*/  PLOP3.LUT P0, PT, PT, PT, UP0, 0x80, 0x8 ;  /* 0x000000000008781c */ /* 0x000fe40003f0f008 */
[----:B------:R-:W-:-:S11]  /*2910*/  PRMT R2, R10, 0x9910, RZ ;  /* 0x000099100a027816 */ /* 0x000fd600000000ff */
[----:B------:R-:W-:Y:S05]  /*2920*/  @!P0 EXIT ;  /* 0x000000000000894d */ /* 0x000fea0003800000 */
[----:B------:R-:W-:Y:S01]  /*2930*/  MOV R3, 0xfffffffe ;  /* 0xfffffffe00037802 */ /* 0x000fe20000000f00 */
[----:B------:R-:W-:Y:S01]  /*2940*/  UIMAD UR4, UR12, UR13, URZ ;  /* 0x0000000d0c0472a4 */ /* 0x000fe2000f8e02ff */
[----:B------:R-:W-:Y:S01]  /*2950*/  FMUL R14, R7, R14 ;  /* 0x0000000e070e7220 */ /* 0x000fe20000400000 */
[----:B------:R-:W-:Y:S02]  /*2960*/  IMAD R13, R13, R2, RZ ;  /* 0x000000020d0d7224 */ /* 0x000fe400078e02ff */
[-C--:B------:R-:W-:Y:S01]  /*2970*/  IMAD R0, R0, R3.reuse, 0x1 ;  /* 0x0000000100007424 */ /* 0x080fe200078e0203 */
[----:B------:R-:W-:Y:S01]  /*2980*/  UIMAD UR6, UR4, UR9, URZ ;  /* 0x00000009040672a4 */ /* 0x000fe2000f8e02ff */
[-C--:B------:R-:W-:Y:S02]  /*2990*/  IMAD R11, R4, R3.reuse, 0x1 ;  /* 0x00000001040b7424 */ /* 0x080fe400078e0203 */
[----:B------:R-:W-:Y:S01]  /*29a0*/  IMAD R10, R12, R3, 0x1 ;  /* 0x000000010c0a7424 */ /* 0x000fe200078e0203 */
[----:B------:R-:W-:Y:S01]  /*29b0*/  I2FP.F32.S32 R12, R0 ;  /* 0x00000000000c7245 */ /* 0x000fe20000201400 */
[----:B------:R-:W-:Y:S01]  /*29c0*/  UMOV UR4, URZ ;  /* 0x000000ff00047c82 */ /* 0x000fe20008000000 */
[----:B------:R-:W-:-:S02]  /*29d0*/  I2FP.F32.S32 R11, R11 ;  /* 0x0000000b000b7245 */ /* 0x000fc40000201400 */
[----:B------:R-:W-:-:S07]  /*29e0*/  I2FP.F32.S32 R10, R10 ;  /* 0x0000000a000a7245 */ /* 0x000fce0000201400 */
.L_x_151:
[----:B0-----:R-:W0:Y:S01]  /*29f0*/  LDCU UR7, c[0x0][0x3dc] ;  /* 0x00007b80ff0777ac */ /* 0x001e220008000800 */
[----:B------:R-:W-:Y:S01]  /*2a00*/  UMOV UR5, URZ ;  /* 0x000000ff00057c82 */ /* 0x000fe20008000000 */
[----:B0-----:R-:W-:Y:S02]  /*2a10*/  UISETP.NE.AND UP0, UPT, UR7, 0x1, UPT ;  /* 0x000000010700788c */ /* 0x001fe4000bf05270 */
[----:B------:R-:W-:-:S07]  /*2a20*/  UIMAD UR12, UR4, UR7, URZ ;  /* 0x00000007040c72a4 */ /* 0x000fce000f8e02ff */
[----:B--2---:R-:W-:Y:S05]  /*2a30*/  BRA.U !UP0, `(.L_x_127) ;  /* 0x0000000908a07547 */ /* 0x004fea000b800000 */
[----:B------:R-:W0:Y:S01]  /*2a40*/  S2UR UR8, SR_CgaCtaId ;  /* 0x00000000000879c3 */ /* 0x000e220000008800 */
[----:B------:R-:W-:Y:S01]  /*2a50*/  UMOV UR5, 0x400 ;  /* 0x0000040000057882 */ /* 0x000fe20000000000 */
[----:B------:R-:W1:Y:S01]  /*2a60*/  LDCU.64 UR14, c[0x0][0x3d0] ;  /* 0x00007a00ff0e77ac */ /* 0x000e620008000a00 */
[----:B------:R-:W2:Y:S05]  /*2a70*/  LDCU UR9, c[0x0][0x3d8] ;  /* 0x00007b00ff0977ac */ /* 0x000eaa0008000800 */
[----:B------:R-:W3:Y:S01]  /*2a80*/  LDC R2, c[0x0][0x3cc] ;  /* 0x0000f300ff027b82 */ /* 0x000ee20000000800 */
[----:B0-----:R-:W-:-:S04]  /*2a90*/  ULEA UR8, UR8, UR5, 0x18 ;  /* 0x0000000508087291 */ /* 0x001fc8000f8ec0ff */
[----:B------:R-:W-:Y:S02]  /*2aa0*/  UIMAD UR5, UR4, 0xc, UR8 ;  /* 0x0000000c040578a4 */ /* 0x000fe4000f8e0208 */
[----:B--2---:R-:W-:Y:S01]  /*2ab0*/  UIMAD UR9, UR9, 0xc, UR8 ;  /* 0x0000000c090978a4 */ /* 0x004fe2000f8e0208 */
[C---:B---3--:R-:W-:Y:S02]  /*2ac0*/  IMAD R0, R2.reuse, UR7, RZ ;  /* 0x0000000702007c24 */ /* 0x048fe4000f8e02ff */
[----:B------:R-:W-:Y:S02]  /*2ad0*/  IMAD R2, R2, UR12, R2 ;  /* 0x0000000c02027c24 */ /* 0x000fe4000f8e0202 */
[----:B------:R-:W-:Y:S02]  /*2ae0*/  IMAD R3, R0, UR4, R19 ;  /* 0x0000000400037c24 */ /* 0x000fe4000f8e0213 */
[----:B------:R-:W0:Y:S01]  /*2af0*/  LDS R6, [UR5] ;  /* 0x00000005ff067984 */ /* 0x000e220008000800 */
[----:B------:R-:W-:Y:S01]  /*2b00*/  IADD3 R7, PT, PT, R19, R2, RZ ;  /* 0x0000000213077210 */ /* 0x000fe20007ffe0ff */
[----:B-1----:R-:W-:-:S02]  /*2b10*/  IMAD R3, R3, UR14, R20 ;  /* 0x0000000e03037c24 */ /* 0x002fc4000f8e0214 */
[----:B------:R-:W1:Y:S02]  /*2b20*/  LDS R5, [UR5+0x4] ;  /* 0x00000405ff057984 */ /* 0x000e640008000800 */
[----:B------:R-:W-:Y:S02]  /*2b30*/  IMAD R7, R7, UR14, R20 ;  /* 0x0000000e07077c24 */ /* 0x000fe4000f8e0214 */
[----:B------:R-:W2:Y:S01]  /*2b40*/  LDS R4, [UR5+0x8] ;  /* 0x00000805ff047984 */ /* 0x000ea20008000800 */
[----:B------:R-:W-:Y:S01]  /*2b50*/  ULOP3.LUT UR5, UR7, 0x7ffffffe, URZ, 0xc0, !UPT ;  /* 0x7ffffffe07057892 */ /* 0x000fe2000f8ec0ff */
[--C-:B------:R-:W-:Y:S01]  /*2b60*/  IMAD R9, R3, UR15, R18.reuse ;  /* 0x0000000f03097c24 */ /* 0x100fe2000f8e0212 */
[----:B------:R-:W-:Y:S01]  /*2b70*/  UIADD3 UR7, UPT, UPT, UR9, 0xc, URZ ;  /* 0x0000000c09077890 */ /* 0x000fe2000fffe0ff */
[----:B------:R-:W-:Y:S01]  /*2b80*/  IMAD R8, R7, UR15, R18 ;  /* 0x0000000f07087c24 */ /* 0x000fe2000f8e0212 */
[----:B------:R-:W-:Y:S01]  /*2b90*/  MOV R7, UR12 ;  /* 0x0000000c00077c02 */ /* 0x000fe20008000f00 */
[----:B------:R-:W-:Y:S01]  /*2ba0*/  UIADD3 UR5, UPT, UPT, -UR5, URZ, URZ ;  /* 0x000000ff05057290 */ /* 0x000fe2000fffe1ff */
[----:B0-----:R-:W-:Y:S01]  /*2bb0*/  FFMA R6, R12, R6, R17 ;  /* 0x000000060c067223 */ /* 0x001fe20000000011 */
[----:B-1----:R-:W-:Y:S01]  /*2bc0*/  FFMA R5, R11, R5, R16 ;  /* 0x000000050b057223 */ /* 0x002fe20000000010 */
[----:B--2---:R-:W-:-:S09]  /*2bd0*/  FFMA R4, R10, R4, R15 ;  /* 0x000000040a047223 */ /* 0x004fd2000000000f */
.L_x_142:
[----:B0-----:R-:W0:Y:S01]  /*2be0*/  LDS R3, [UR7+-0xc] ;  /* 0xfffff407ff037984 */ /* 0x001e220008000800 */
[----:B------:R-:W-:Y:S03]  /*2bf0*/  BSSY.RECONVERGENT B0, `(.L_x_128) ;  /* 0x0000018000007945 */ /* 0x000fe60003800200 */
[----:B------:R-:W1:Y:S04]  /*2c00*/  LDS R2, [UR7+-0x8] ;  /* 0xfffff807ff027984 */ /* 0x000e680008000800 */
[----:B------:R-:W2:Y:S01]  /*2c10*/  LDS R21, [UR7+-0x4] ;  /* 0xfffffc07ff157984 */ /* 0x000ea20008000800 */
[----:B0-----:R-:W-:Y:S01]  /*2c20*/  FADD R0, R6, -R3 ;  /* 0x8000000306007221 */ /* 0x001fe20000000000 */
[----:B-1----:R-:W-:-:S03]  /*2c30*/  FADD R3, R5, -R2 ;  /* 0x8000000205037221 */ /* 0x002fc60000000000 */
[----:B------:R-:W-:Y:S01]  /*2c40*/  FFMA R0, R0, R0, RZ ;  /* 0x0000000000007223 */ /* 0x000fe200000000ff */
[----:B------:R-:W-:Y:S01]  /*2c50*/  PRMT R2, R13, 0x9910, RZ ;  /* 0x000099100d027816 */ /* 0x000fe200000000ff */
[----:B--2---:R-:W-:Y:S02]  /*2c60*/  FADD R21, R4, -R21 ;  /* 0x8000001504157221 */ /* 0x004fe40000000000 */
[----:B------:R-:W-:-:S04]  /*2c70*/  FFMA R0, R3, R3, R0 ;  /* 0x0000000303007223 */ /* 0x000fc80000000000 */
[----:B------:R-:W-:Y:S01]  /*2c80*/  FFMA R22, R21, R21, R0 ;  /* 0x0000001515167223 */ /* 0x000fe20000000000 */
[----:B------:R-:W-:-:S03]  /*2c90*/  MOV R0, R2 ;  /* 0x0000000200007202 */ /* 0x000fc60000000f00 */
[----:B------:R0:W1:Y:S01]  /*2ca0*/  MUFU.RSQ R3, R22 ;  /* 0x0000001600037308 */ /* 0x0000620000001400 */
[----:B------:R-:W-:Y:S02]  /*2cb0*/  IADD3 R2, PT, PT, R22, -0xd000000, RZ ;  /* 0xf300000016027810 */ /* 0x000fe40007ffe0ff */
[----:B------:R-:W-:Y:S02]  /*2cc0*/  ISETP.NE.AND P2, PT, R0, RZ, PT ;  /* 0x000000ff0000720c */ /* 0x000fe40003f45270 */
[----:B------:R-:W-:-:S13]  /*2cd0*/  ISETP.GT.U32.AND P0, PT, R2, 0x727fffff, PT ;  /* 0x727fffff0200780c */ /* 0x000fda0003f04070 */
[----:B01----:R-:W-:Y:S05]  /*2ce0*/  @!P0 BRA `(.L_x_129) ;  /* 0x0000000000108947 */ /* 0x003fea0003800000 */
[----:B------:R-:W-:Y:S02]  /*2cf0*/  MOV R0, R22 ;  /* 0x0000001600007202 */ /* 0x000fe40000000f00 */
[----:B------:R-:W-:-:S07]  /*2d00*/  MOV R24, 0x2d20 ;  /* 0x00002d2000187802 */ /* 0x000fce0000000f00 */
[----:B------:R-:W-:Y:S05]  /*2d10*/  CALL.REL.NOINC `($__internal_6_$__cuda_sm20_sqrt_rn_f32_slowpath) ;  /* 0x0000000c00747944 */ /* 0x000fea0003c00000 */
[----:B------:R-:W-:Y:S05]  /*2d20*/  BRA `(.L_x_130) ;  /* 0x0000000000107947 */ /* 0x000fea0003800000 */
.L_x_129:
[----:B------:R-:W-:Y:S01]  /*2d30*/  FMUL.FTZ R23, R22, R3 ;  /* 0x0000000316177220 */ /* 0x000fe20000410000 */
[----:B------:R-:W-:-:S03]  /*2d40*/  FMUL.FTZ R2, R3, 0.5 ;  /* 0x3f00000003027820 */ /* 0x000fc60000410000 */
[----:B------:R-:W-:-:S04]  /*2d50*/  FFMA R0, -R23, R23, R22 ;  /* 0x0000001717007223 */ /* 0x000fc80000000116 */
[----:B------:R-:W-:-:S07]  /*2d60*/  FFMA R23, R0, R2, R23 ;  /* 0x0000000200177223 */ /* 0x000fce0000000017 */
.L_x_130:
[----:B------:R-:W-:Y:S05]  /*2d70*/  BSYNC.RECONVERGENT B0 ;  /* 0x0000000000007941 */ /* 0x000fea0003800200 */
.L_x_128:
[----:B------:R-:W-:Y:S01]  /*2d80*/  FMUL R27, R23, 12.566370964050292969 ;  /* 0x41490fdb171b7820 */ /* 0x000fe20000400000 */
        /* <DEDUP_REMOVED lines=10> */
[----:B------:R-:W-:Y:S02]  /*2e30*/  MOV R0, R14 ;  /* 0x0000000e00007202 */ /* 0x000fe40000000f00 */
[----:B------:R-:W-:-:S07]  /*2e40*/  MOV R22, 0x2e60 ;  /* 0x00002e6000167802 */ /* 0x000fce0000000f00 */
[----:B------:R-:W-:Y:S05]  /*2e50*/  CALL.REL.NOINC `($__internal_7_$__cuda_sm3x_div_rn_noftz_f32_slowpath) ;  /* 0x0000000c00807944 */ /* 0x000fea0003c00000 */
[----:B------:R-:W-:-:S07]  /*2e60*/  MOV R25, R21 ;  /* 0x0000001500197202 */ /* 0x000fce0000000f00 */
.L_x_132:
[----:B------:R-:W-:Y:S05]  /*2e70*/  BSYNC.RECONVERGENT B0 ;  /* 0x0000000000007941 */ /* 0x000fea0003800200 */
.L_x_131:
[----:B------:R-:W0:Y:S01]  /*2e80*/  LDC R24, c[0x0][0x3e0] ;  /* 0x0000f800ff187b82 */ /* 0x000e220000000800 */
[----:B------:R-:W-:Y:S07]  /*2e90*/  BSSY.RECONVERGENT B0, `(.L_x_133) ;  /* 0x0000011000007945 */ /* 0x000fee0003800200 */
[----:B------:R-:W1:Y:S01]  /*2ea0*/  LDC.64 R2, c[0x0][0x380] ;  /* 0x0000e000ff027b82 */ /* 0x000e620000000a00 */
[----:B0-----:R-:W0:Y:S01]  /*2eb0*/  MUFU.RCP R0, R24 ;  /* 0x0000001800007308 */ /* 0x001e220000001000 */
[----:B-1----:R-:W-:-:S07]  /*2ec0*/  IMAD.WIDE R2, R9, 0x4, R2 ;  /* 0x0000000409027825 */ /* 0x002fce00078e0202 */
[----:B------:R-:W1:Y:S01]  /*2ed0*/  FCHK P0, R23, R24 ;  /* 0x0000001817007302 */ /* 0x000e620000000000 */
[----:B------:R2:W-:Y:S01]  /*2ee0*/  STG.E desc[UR10][R2.64], R25 ;  /* 0x0000001902007986 */ /* 0x0005e2000c10190a */
[----:B0-----:R-:W-:-:S04]  /*2ef0*/  FFMA R21, R0, -R24, 1 ;  /* 0x3f80000000157423 */ /* 0x001fc80000000818 */
[----:B------:R-:W-:-:S04]  /*2f00*/  FFMA R0, R0, R21, R0 ;  /* 0x0000001500007223 */ /* 0x000fc80000000000 */
[----:B------:R-:W-:-:S04]  /*2f10*/  FFMA R22, R0, R23, RZ ;  /* 0x0000001700167223 */ /* 0x000fc800000000ff */
[----:B------:R-:W-:-:S04]  /*2f20*/  FFMA R21, R22, -R24, R23 ;  /* 0x8000001816157223 */ /* 0x000fc80000000017 */
[----:B------:R-:W-:Y:S01]  /*2f30*/  FFMA R21, R0, R21, R22 ;  /* 0x0000001500157223 */ /* 0x000fe20000000016 */
[----:B-12---:R-:W-:Y:S06]  /*2f40*/  @!P0 BRA `(.L_x_134) ;  /* 0x0000000000148947 */ /* 0x006fec0003800000 */
[----:B------:R-:W0:Y:S01]  /*2f50*/  LDCU UR8, c[0x0][0x3e0] ;  /* 0x00007c00ff0877ac */ /* 0x000e220008000800 */
[----:B------:R-:W-:Y:S02]  /*2f60*/  MOV R0, R23 ;  /* 0x0000001700007202 */ /* 0x000fe40000000f00 */
[----:B------:R-:W-:Y:S02]  /*2f70*/  MOV R22, 0x2fa0 ;  /* 0x00002fa000167802 */ /* 0x000fe40000000f00 */
[----:B0-----:R-:W-:-:S07]  /*2f80*/  MOV R3, UR8 ;  /* 0x0000000800037c02 */ /* 0x001fce0008000f00 */
[----:B------:R-:W-:Y:S05]  /*2f90*/  CALL.REL.NOINC `($__internal_7_$__cuda_sm3x_div_rn_noftz_f32_slowpath) ;  /* 0x0000000c00307944 */ /* 0x000fea0003c00000 */
.L_x_134:
[----:B------:R-:W-:Y:S05]  /*2fa0*/  BSYNC.RECONVERGENT B0 ;  /* 0x0000000000007941 */ /* 0x000fea0003800200 */
.L_x_133:
[----:B------:R-:W0:Y:S01]  /*2fb0*/  LDS R27, [UR7] ;  /* 0x00000007ff1b7984 */ /* 0x000e220008000800 */
[----:B------:R-:W1:Y:S01]  /*2fc0*/  LDC.64 R22, c[0x0][0x388] ;  /* 0x0000e200ff167b82 */ /* 0x000e620000000a00 */
[----:B------:R-:W-:Y:S02]  /*2fd0*/  BSSY.RECONVERGENT B0, `(.L_x_135) ;  /* 0x000001a000007945 */ /* 0x000fe40003800200 */
[----:B------:R-:W2:Y:S04]  /*2fe0*/  LDS R24, [UR7+0x4] ;  /* 0x00000407ff187984 */ /* 0x000ea80008000800 */
[----:B------:R-:W3:Y:S01]  /*2ff0*/  LDS R25, [UR7+0x8] ;  /* 0x00000807ff197984 */ /* 0x000ee20008000800 */
[----:B------:R-:W4:Y:S01]  /*3000*/  @P2 LDC.64 R2, c[0x0][0x390] ;  /* 0x0000e400ff022b82 */ /* 0x000f220000000a00 */
[----:B-1----:R-:W-:-:S05]  /*3010*/  IMAD.WIDE R22, R9, 0x4, R22 ;  /* 0x0000000409167825 */ /* 0x002fca00078e0216 */
[----:B------:R1:W-:Y:S01]  /*3020*/  STG.E desc[UR10][R22.64], R21 ;  /* 0x0000001516007986 */ /* 0x0003e2000c10190a */
[----:B----4-:R-:W-:-:S05]  /*3030*/  @P2 IMAD.WIDE.U32 R2, R7, 0x4, R2 ;  /* 0x0000000407022825 */ /* 0x010fca00078e0002 */
[----:B------:R1:W-:Y:S01]  /*3040*/  @P2 STG.E desc[UR10][R2.64], R21 ;  /* 0x0000001502002986 */ /* 0x0003e2000c10190a */
[----:B0-----:R-:W-:Y:S01]  /*3050*/  FADD R0, R6, -R27 ;  /* 0x8000001b06007221 */ /* 0x001fe20000000000 */
[----:B--2---:R-:W-:-:S03]  /*3060*/  FADD R27, R5, -R24 ;  /* 0x80000018051b7221 */ /* 0x004fc60000000000 */
[----:B------:R-:W-:Y:S01]  /*3070*/  FFMA R0, R0, R0, RZ ;  /* 0x0000000000007223 */ /* 0x000fe200000000ff */
[----:B---3--:R-:W-:-:S03]  /*3080*/  FADD R25, R4, -R25 ;  /* 0x8000001904197221 */ /* 0x008fc60000000000 */
[----:B------:R-:W-:-:S04]  /*3090*/  FFMA R0, R27, R27, R0 ;  /* 0x0000001b1b007223 */ /* 0x000fc80000000000 */
[----:B------:R-:W-:-:S04]  /*30a0*/  FFMA R24, R25, R25, R0 ;  /* 0x0000001919187223 */ /* 0x000fc80000000000 */
[----:B------:R1:W0:Y:S01]  /*30b0*/  MUFU.RSQ R25, R24 ;  /* 0x0000001800197308 */ /* 0x0002220000001400 */
[----:B------:R-:W-:-:S04]  /*30c0*/  IADD3 R0, PT, PT, R24, -0xd000000, RZ ;  /* 0xf300000018007810 */ /* 0x000fc80007ffe0ff */
[----:B------:R-:W-:-:S13]  /*30d0*/  ISETP.GT.U32.AND P0, PT, R0, 0x727fffff, PT ;  /* 0x727fffff0000780c */ /* 0x000fda0003f04070 */
[----:B01----:R-:W-:Y:S05]  /*30e0*/  @!P0 BRA `(.L_x_136) ;  /* 0x0000000000108947 */ /* 0x003fea0003800000 */
[----:B------:R-:W-:Y:S02]  /*30f0*/  MOV R0, R24 ;  /* 0x0000001800007202 */ /* 0x000fe40000000f00 */
[----:B------:R-:W-:-:S07]  /*3100*/  MOV R24, 0x3120 ;  /* 0x0000312000187802 */ /* 0x000fce0000000f00 */
[----:B------:R-:W-:Y:S05]  /*3110*/  CALL.REL.NOINC `($__internal_6_$__cuda_sm20_sqrt_rn_f32_slowpath) ;  /* 0x0000000800747944 */ /* 0x000fea0003c00000 */
[----:B------:R-:W-:Y:S05]  /*3120*/  BRA `(.L_x_137) ;  /* 0x0000000000107947 */ /* 0x000fea0003800000 */
.L_x_136:
[----:B------:R-:W-:Y:S01]  /*3130*/  FMUL.FTZ R23, R24, R25 ;  /* 0x0000001918177220 */ /* 0x000fe20000410000 */
[----:B------:R-:W-:-:S03]  /*3140*/  FMUL.FTZ R2, R25, 0.5 ;  /* 0x3f00000019027820 */ /* 0x000fc60000410000 */
[----:B------:R-:W-:-:S04]  /*3150*/  FFMA R0, -R23, R23, R24 ;  /* 0x0000001717007223 */ /* 0x000fc80000000118 */
[----:B------:R-:W-:-:S07]  /*3160*/  FFMA R23, R0, R2, R23 ;  /* 0x0000000200177223 */ /* 0x000fce0000000017 */
.L_x_137:
[----:B------:R-:W-:Y:S05]  /*3170*/  BSYNC.RECONVERGENT B0 ;  /* 0x0000000000007941 */ /* 0x000fea0003800200 */
.L_x_135:
        /* <DEDUP_REMOVED lines=14> */
.L_x_139:
[----:B------:R-:W-:Y:S05]  /*3260*/  BSYNC.RECONVERGENT B0 ;  /* 0x0000000000007941 */ /* 0x000fea0003800200 */
.L_x_138:
        /* <DEDUP_REMOVED lines=18> */
[----:B------:R-:W-:-:S07]  /*3390*/  MOV R25, R21 ;  /* 0x0000001500197202 */ /* 0x000fce0000000f00 */
.L_x_141:
[----:B------:R-:W-:Y:S05]  /*33a0*/  BSYNC.RECONVERGENT B0 ;  /* 0x0000000000007941 */ /* 0x000fea0003800200 */
.L_x_140:
[----:B------:R-:W0:Y:S01]  /*33b0*/  LDC.64 R22, c[0x0][0x388] ;  /* 0x0000e200ff167b82 */ /* 0x000e220000000a00 */
[----:B------:R-:W-:Y:S01]  /*33c0*/  UIADD3 UR5, UPT, UPT, UR5, 0x2, URZ ;  /* 0x0000000205057890 */ /* 0x000fe2000fffe0ff */
[----:B------:R-:W-:Y:S01]  /*33d0*/  MOV R0, UR6 ;  /* 0x0000000600007c02 */ /* 0x000fe20008000f00 */
[----:B------:R-:W-:Y:S01]  /*33e0*/  UIADD3 UR7, UPT, UPT, UR7, 0x18, URZ ;  /* 0x0000001807077890 */ /* 0x000fe2000fffe0ff */
[----:B------:R-:W-:Y:S01]  /*33f0*/  MOV R21, UR6 ;  /* 0x0000000600157c02 */ /* 0x000fe20008000f00 */
[----:B------:R-:W-:Y:S01]  /*3400*/  UISETP.NE.AND UP0, UPT, UR5, URZ, UPT ;  /* 0x000000ff0500728c */ /* 0x000fe2000bf05270 */
[----:B------:R-:W-:Y:S02]  /*3410*/  LEA R9, R0, R9, 0x1 ;  /* 0x0000000900097211 */ /* 0x000fe400078e08ff */
[----:B------:R-:W1:Y:S01]  /*3420*/  @P2 LDC.64 R2, c[0x0][0x390] ;  /* 0x0000e400ff022b82 */ /* 0x000e620000000a00 */
[----:B0-----:R-:W-:Y:S01]  /*3430*/  IMAD.WIDE R22, R8, 0x4, R22 ;  /* 0x0000000408167825 */ /* 0x001fe200078e0216 */
[----:B------:R-:W-:-:S04]  /*3440*/  LEA R8, R21, R8, 0x1 ;  /* 0x0000000815087211 */ /* 0x000fc800078e08ff */
[----:B------:R0:W-:Y:S01]  /*3450*/  STG.E desc[UR10][R22.64], R25 ;  /* 0x0000001916007986 */ /* 0x0001e2000c10190a */
[C---:B-1----:R-:W-:Y:S01]  /*3460*/  @P2 IMAD.WIDE.U32 R2, R7.reuse, 0x4, R2 ;  /* 0x0000000407022825 */ /* 0x042fe200078e0002 */
[----:B------:R-:W-:-:S04]  /*3470*/  IADD3 R7, PT, PT, R7, 0x2, RZ ;  /* 0x0000000207077810 */ /* 0x000fc80007ffe0ff */
[----:B------:R0:W-:Y:S01]  /*3480*/  @P2 STG.E desc[UR10][R2.64+0x4], R25 ;  /* 0x0000041902002986 */ /* 0x0001e2000c10190a */
[----:B------:R-:W-:Y:S05]  /*3490*/  BRA.U UP0, `(.L_x_142) ;  /* 0xfffffff500d07547 */ /* 0x000fea000b83ffff */
[----:B------:R-:W1:Y:S02]  /*34a0*/  LDCU UR7, c[0x0][0x3dc] ;  /* 0x00007b80ff0777ac */ /* 0x000e640008000800 */
[----:B-1----:R-:W-:-:S12]  /*34b0*/  ULOP3.LUT UR5, UR7, 0x7ffffffe, URZ, 0xc0, !UPT ;  /* 0x7ffffffe07057892 */ /* 0x002fd8000f8ec0ff */
.L_x_127:
[----:B------:R-:W-:-:S04]  /*34c0*/  ULOP3.LUT UR7, UR7, 0x1, URZ, 0xc0, !UPT ;  /* 0x0000000107077892 */ /* 0x000fc8000f8ec0ff */
[----:B------:R-:W-:-:S09]  /*34d0*/  UISETP.NE.U32.AND UP0, UPT, UR7, 0x1, UPT ;  /* 0x000000010700788c */ /* 0x000fd2000bf05070 */
[----:B------:R-:W-:Y:S05]  /*34e0*/  BRA.U UP0, `(.L_x_143) ;  /* 0x0000000500647547 */ /* 0x000fea000b800000 */
[----:B------:R-:W1:Y:S01]  /*34f0*/  S2UR UR8, SR_CgaCtaId ;  /* 0x00000000000879c3 */ /* 0x000e620000008800 */
[----:B------:R-:W2:Y:S01]  /*3500*/  LDCU UR9, c[0x0][0x3d8] ;  /* 0x00007b00ff0977ac */ /* 0x000ea20008000800 */
[----:B------:R-:W-:Y:S01]  /*3510*/  BSSY.RECONVERGENT B0, `(.L_x_144) ;  /* 0x0000024000007945 */ /* 0x000fe20003800200 */
[----:B------:R-:W-:Y:S02]  /*3520*/  UMOV UR7, 0x400 ;  /* 0x0000040000077882 */ /* 0x000fe40000000000 */
[----:B-1----:R-:W-:-:S04]  /*3530*/  ULEA UR7, UR8, UR7, 0x18 ;  /* 0x0000000708077291 */ /* 0x002fc8000f8ec0ff */
[----:B------:R-:W-:Y:S02]  /*3540*/  UIMAD UR8, UR4, 0xc, UR7 ;  /* 0x0000000c040878a4 */ /* 0x000fe4000f8e0207 */
[----:B--2---:R-:W-:-:S04]  /*3550*/  UIMAD UR7, UR9, 0xc, UR7 ;  /* 0x0000000c090778a4 */ /* 0x004fc8000f8e0207 */
[----:B------:R-:W-:-:S03]  /*3560*/  UIMAD UR7, UR5, 0xc, UR7 ;  /* 0x0000000c050778a4 */ /* 0x000fc6000f8e0207 */
[----:B------:R-:W1:Y:S04]  /*3570*/  LDS R0, [UR8] ;  /* 0x00000008ff007984 */ /* 0x000e680008000800 */
[----:B0-----:R-:W0:Y:S04]  /*3580*/  LDS R2, [UR8+0x4] ;  /* 0x00000408ff027984 */ /* 0x001e280008000800 */
[----:B------:R-:W2:Y:S04]  /*3590*/  LDS R3, [UR7] ;  /* 0x00000007ff037984 */ /* 0x000ea80008000800 */
[----:B------:R-:W3:Y:S04]  /*35a0*/  LDS R5, [UR7+0x4] ;  /* 0x00000407ff057984 */ /* 0x000ee80008000800 */
[----:B------:R-:W4:Y:S04]  /*35b0*/  LDS R4, [UR8+0x8] ;  /* 0x00000808ff047984 */ /* 0x000f280008000800 */
[----:B------:R-:W5:Y:S01]  /*35c0*/  LDS R7, [UR7+0x8] ;  /* 0x00000807ff077984 */ /* 0x000f620008000800 */
[----:B-1----:R-:W-:Y:S01]  /*35d0*/  FFMA R0, R12, R0, R17 ;  /* 0x000000000c007223 */ /* 0x002fe20000000011 */
[----:B0-----:R-:W-:-:S03]  /*35e0*/  FFMA R2, R11, R2, R16 ;  /* 0x000000020b027223 */ /* 0x001fc60000000010 */
[----:B--2---:R-:W-:Y:S01]  /*35f0*/  FADD R0, R0, -R3 ;  /* 0x8000000300007221 */ /* 0x004fe20000000000 */
[----:B---3--:R-:W-:-:S03]  /*3600*/  FADD R5, R2, -R5 ;  /* 0x8000000502057221 */ /* 0x008fc60000000000 */
[----:B------:R-:W-:Y:S01]  /*3610*/  FFMA R0, R0, R0, RZ ;  /* 0x0000000000007223 */ /* 0x000fe200000000ff */
[----:B------:R-:W-:Y:S01]  /*3620*/  PRMT R2, R13, 0x9910, RZ ;  /* 0x000099100d027816 */ /* 0x000fe200000000ff */
[----:B----4-:R-:W-:Y:S02]  /*3630*/  FFMA R4, R10, R4, R15 ;  /* 0x000000040a047223 */ /* 0x010fe4000000000f */
[----:B------:R-:W-:Y:S01]  /*3640*/  FFMA R0, R5, R5, R0 ;  /* 0x0000000505007223 */ /* 0x000fe20000000000 */
[----:B------:R-:W-:Y:S01]  /*3650*/  ISETP.NE.AND P2, PT, R2, RZ, PT ;  /* 0x000000ff0200720c */ /* 0x000fe20003f45270 */
[----:B-----5:R-:W-:-:S04]  /*3660*/  FADD R7, R4, -R7 ;  /* 0x8000000704077221 */ /* 0x020fc80000000000 */
[----:B------:R-:W-:-:S04]  /*3670*/  FFMA R3, R7, R7, R0 ;  /* 0x0000000707037223 */ /* 0x000fc80000000000 */
[----:B------:R0:W1:Y:S01]  /*3680*/  MUFU.RSQ R0, R3 ;  /* 0x0000000300007308 */ /* 0x0000620000001400 */
[----:B------:R-:W-:-:S04]  /*3690*/  IADD3 R4, PT, PT, R3, -0xd000000, RZ ;  /* 0xf300000003047810 */ /* 0x000fc80007ffe0ff */
[----:B------:R-:W-:-:S13]  /*36a0*/  ISETP.GT.U32.AND P0, PT, R4, 0x727fffff, PT ;  /* 0x727fffff0400780c */ /* 0x000fda0003f04070 */
[----:B01----:R-:W-:Y:S05]  /*36b0*/  @!P0 BRA `(.L_x_145) ;  /* 0x0000000000148947 */ /* 0x003fea0003800000 */
[----:B------:R-:W-:Y:S02]  /*36c0*/  MOV R0, R3 ;  /* 0x0000000300007202 */ /* 0x000fe40000000f00 */
[----:B------:R-:W-:-:S07]  /*36d0*/  MOV R24, 0x36f0 ;  /* 0x000036f000187802 */ /* 0x000fce0000000f00 */
[----:B------:R-:W-:Y:S05]  /*36e0*/  CALL.REL.NOINC `($__internal_6_$__cuda_sm20_sqrt_rn_f32_slowpath) ;  /* 0x0000000400007944 */ /* 0x000fea0003c00000 */
[----:B------:R-:W-:Y:S01]  /*36f0*/  MOV R4, R23 ;  /* 0x0000001700047202 */ /* 0x000fe20000000f00 */
[----:B------:R-:W-:Y:S06]  /*3700*/  BRA `(.L_x_146) ;  /* 0x0000000000107947 */ /* 0x000fec0003800000 */
.L_x_145:
[----:B------:R-:W-:Y:S01]  /*3710*/  FMUL.FTZ R4, R3, R0 ;  /* 0x0000000003047220 */ /* 0x000fe20000410000 */
[----:B------:R-:W-:-:S03]  /*3720*/  FMUL.FTZ R0, R0, 0.5 ;  /* 0x3f00000000007820 */ /* 0x000fc60000410000 */
[----:B------:R-:W-:-:S04]  /*3730*/  FFMA R3, -R4, R4, R3 ;  /* 0x0000000404037223 */ /* 0x000fc80000000103 */
[----:B------:R-:W-:-:S07]  /*3740*/  FFMA R4, R3, R0, R4 ;  /* 0x0000000003047223 */ /* 0x000fce0000000004 */
.L_x_146:
[----:B------:R-:W-:Y:S05]  /*3750*/  BSYNC.RECONVERGENT B0 ;  /* 0x0000000000007941 */ /* 0x000fea0003800200 */
.L_x_144:
        /* <DEDUP_REMOVED lines=15> */
.L_x_148:
[----:B------:R-:W-:Y:S05]  /*3850*/  BSYNC.RECONVERGENT B0 ;  /* 0x0000000000007941 */ /* 0x000fea0003800200 */
.L_x_147:
[----:B------:R-:W0:Y:S01]  /*3860*/  LDCU UR7, c[0x0][0x3cc] ;  /* 0x00007980ff0777ac */ /* 0x000e220008000800 */
[----:B------:R-:W1:Y:S01]  /*3870*/  LDC R23, c[0x0][0x3e0] ;  /* 0x0000f800ff177b82 */ /* 0x000e620000000800 */
[----:B------:R-:W-:Y:S01]  /*3880*/  BSSY.RECONVERGENT B0, `(.L_x_149) ;  /* 0x0000018000007945 */ /* 0x000fe20003800200 */
[----:B------:R-:W0:Y:S01]  /*3890*/  LDCU.64 UR14, c[0x0][0x3d0] ;  /* 0x00007a00ff0e77ac */ /* 0x000e220008000a00 */
[----:B------:R-:W-:-:S05]  /*38a0*/  UIADD3 UR8, UPT, UPT, UR12, UR5, URZ ;  /* 0x000000050c087290 */ /* 0x000fca000fffe0ff */
[----:B------:R-:W2:Y:S01]  /*38b0*/  LDC.64 R2, c[0x0][0x380] ;  /* 0x0000e000ff027b82 */ /* 0x000ea20000000a00 */
[----:B0-----:R-:W-:Y:S02]  /*38c0*/  UIMAD UR7, UR14, UR7, URZ ;  /* 0x000000070e0772a4 */ /* 0x001fe4000f8e02ff */
[----:B------:R-:W-:Y:S01]  /*38d0*/  IMAD R0, R19, UR14, R20 ;  /* 0x0000000e13007c24 */ /* 0x000fe2000f8e0214 */
[----:B-1----:R-:W0:Y:S03]  /*38e0*/  MUFU.RCP R8, R23 ;  /* 0x0000001700087308 */ /* 0x002e260000001000 */
[----:B------:R-:W-:-:S05]  /*38f0*/  MOV R5, UR7 ;  /* 0x0000000700057c02 */ /* 0x000fca0008000f00 */
[----:B------:R-:W-:Y:S01]  /*3900*/  IMAD R5, R5, UR8, R0 ;  /* 0x0000000805057c24 */ /* 0x000fe2000f8e0200 */
[----:B------:R-:W1:Y:S03]  /*3910*/  FCHK P0, R4, R23 ;  /* 0x0000001704007302 */ /* 0x000e660000000000 */
[----:B------:R-:W-:-:S04]  /*3920*/  IMAD R5, R5, UR15, R18 ;  /* 0x0000000f05057c24 */ /* 0x000fc8000f8e0212 */
[----:B--2---:R-:W-:-:S04]  /*3930*/  IMAD.WIDE R6, R5, 0x4, R2 ;  /* 0x0000000405067825 */ /* 0x004fc800078e0202 */
[C---:B0-----:R-:W-:Y:S01]  /*3940*/  FFMA R3, R8.reuse, -R23, 1 ;  /* 0x3f80000008037423 */ /* 0x041fe20000000817 */
[----:B------:R0:W-:Y:S03]  /*3950*/  STG.E desc[UR10][R6.64], R9 ;  /* 0x0000000906007986 */ /* 0x0001e6000c10190a */
[----:B------:R-:W-:-:S04]  /*3960*/  FFMA R3, R8, R3, R8 ;  /* 0x0000000308037223 */ /* 0x000fc80000000008 */
[----:B------:R-:W-:-:S04]  /*3970*/  FFMA R21, R3, R4, RZ ;  /* 0x0000000403157223 */ /* 0x000fc800000000ff */
[----:B------:R-:W-:-:S04]  /*3980*/  FFMA R0, R21, -R23, R4 ;  /* 0x8000001715007223 */ /* 0x000fc80000000004 */
[----:B------:R-:W-:Y:S01]  /*3990*/  FFMA R21, R3, R0, R21 ;  /* 0x0000000003157223 */ /* 0x000fe20000000015 */
[----:B01----:R-:W-:Y:S06]  /*39a0*/  @!P0 BRA `(.L_x_150) ;  /* 0x0000000000148947 */ /* 0x003fec0003800000 */
[----:B------:R-:W0:Y:S01]  /*39b0*/  LDCU UR7, c[0x0][0x3e0] ;  /* 0x00007c00ff0777ac */ /* 0x000e220008000800 */
[----:B------:R-:W-:Y:S02]  /*39c0*/  MOV R0, R4 ;  /* 0x0000000400007202 */ /* 0x000fe40000000f00 */
[----:B------:R-:W-:Y:S02]  /*39d0*/  MOV R22, 0x3a00 ;  /* 0x00003a0000167802 */ /* 0x000fe40000000f00 */
[----:B0-----:R-:W-:-:S07]  /*39e0*/  MOV R3, UR7 ;  /* 0x0000000700037c02 */ /* 0x001fce0008000f00 */
[----:B------:R-:W-:Y:S05]  /*39f0*/  CALL.REL.NOINC `($__internal_7_$__cuda_sm3x_div_rn_noftz_f32_slowpath) ;  /* 0x0000000000987944 */ /* 0x000fea0003c00000 */
.L_x_150:
[----:B------:R-:W-:Y:S05]  /*3a00*/  BSYNC.RECONVERGENT B0 ;  /* 0x0000000000007941 */ /* 0x000fea0003800200 */
.L_x_149:
[----:B------:R-:W0:Y:S01]  /*3a10*/  LDC.64 R6, c[0x0][0x388] ;  /* 0x0000e200ff067b82 */ /* 0x000e220000000a00 */
[----:B------:R-:W-:-:S07]  /*3a20*/  MOV R9, UR8 ;  /* 0x0000000800097c02 */ /* 0x000fce0008000f00 */
[----:B------:R-:W1:Y:S01]  /*3a30*/  @P2 LDC.64 R2, c[0x0][0x390] ;  /* 0x0000e400ff022b82 */ /* 0x000e620000000a00 */
[----:B0-----:R-:W-:-:S05]  /*3a40*/  IMAD.WIDE R6, R5, 0x4, R6 ;  /* 0x0000000405067825 */ /* 0x001fca00078e0206 */
[----:B------:R2:W-:Y:S01]  /*3a50*/  STG.E desc[UR10][R6.64], R21 ;  /* 0x0000001506007986 */ /* 0x0005e2000c10190a */
[----:B-1----:R-:W-:-:S05]  /*3a60*/  @P2 IMAD.WIDE.U32 R2, R9, 0x4, R2 ;  /* 0x0000000409022825 */ /* 0x002fca00078e0002 */
[----:B------:R2:W-:Y:S02]  /*3a70*/  @P2 STG.E desc[UR10][R2.64], R21 ;  /* 0x0000001502002986 */ /* 0x0005e4000c10190a */
.L_x_143:
[----:B------:R-:W1:Y:S01]  /*3a80*/  LDCU UR8, c[0x0][0x3d8] ;  /* 0x00007b00ff0877ac */ /* 0x000e620008000800 */
[----:B------:R-:W-:-:S04]  /*3a90*/  UIADD3 UR7, UPT, UPT, UR4, 0x1, URZ ;  /* 0x0000000104077890 */ /* 0x000fc8000fffe0ff */
[----:B-1----:R-:W-:-:S06]  /*3aa0*/  UISETP.NE.AND UP0, UPT, UR7, UR8, UPT ;  /* 0x000000080700728c */ /* 0x002fcc000bf05270 */
[----:B------:R-:W-:-:S13]  /*3ab0*/  PLOP3.LUT P0, PT, PT, PT, UP0, 0x80, 0x8 ;  /* 0x000000000008781c */ /* 0x000fda0003f0f008 */
[----:B------:R-:W-:Y:S05]  /*3ac0*/  @!P0 EXIT ;  /* 0x000000000000894d */ /* 0x000fea0003800000 */
[----:B------:R-:W-:Y:S01]  /*3ad0*/  UMOV UR4, UR7 ;  /* 0x0000000700047c82 */ /* 0x000fe20008000000 */
[----:B------:R-:W-:Y:S05]  /*3ae0*/  BRA `(.L_x_151) ;  /* 0xffffffec00c07947 */ /* 0x000fea000383ffff */
        .weak           $__internal_6_$__cuda_sm20_sqrt_rn_f32_slowpath
        .type           $__internal_6_$__cuda_sm20_sqrt_rn_f32_slowpath,@function
        .size           $__internal_6_$__cuda_sm20_sqrt_rn_f32_slowpath,($__internal_7_$__cuda_sm3x_div_rn_noftz_f32_slowpath - $__internal_6_$__cuda_sm20_sqrt_rn_f32_slowpath)
$__internal_6_$__cuda_sm20_sqrt_rn_f32_slowpath:
[----:B------:R-:W-:-:S13]  /*3af0*/  LOP3.LUT P0, RZ, R0, 0x7fffffff, RZ, 0xc0, !PT ;  /* 0x7fffffff00ff7812 */ /* 0x000fda000780c0ff */
[----:B------:R-:W-:Y:S01]  /*3b00*/  @!P0 MOV R2, R0 ;  /* 0x0000000000028202 */ /* 0x000fe20000000f00 */
[----:B------:R-:W-:Y:S06]  /*3b10*/  @!P0 BRA `(.L_x_152) ;  /* 0x0000000000408947 */ /* 0x000fec0003800000 */
[----:B------:R-:W-:-:S13]  /*3b20*/  FSETP.GEU.FTZ.AND P0, PT, R0, RZ, PT ;  /* 0x000000ff0000720b */ /* 0x000fda0003f1e000 */
[----:B------:R-:W-:Y:S01]  /*3b30*/  @!P0 MOV R2, 0x7fffffff ;  /* 0x7fffffff00028802 */ /* 0x000fe20000000f00 */
        /* <DEDUP_REMOVED lines=14> */
.L_x_152:
[----:B------:R-:W-:Y:S01]  /*3c20*/  HFMA2 R3, -RZ, RZ, 0, 0 ;  /* 0x00000000ff037431 */ /* 0x000fe200000001ff */
[----:B------:R-:W-:Y:S02]  /*3c30*/  MOV R23, R2 ;  /* 0x0000000200177202 */ /* 0x000fe40000000f00 */
[----:B------:R-:W-:-:S04]  /*3c40*/  MOV R2, R24 ;  /* 0x0000001800027202 */ /* 0x000fc80000000f00 */
[----:B------:R-:W-:Y:S05]  /*3c50*/  RET.REL.NODEC R2 `(_Z17calcAmpTau_kernelPfS_S_S_S_fffffffffiiiiif) ;  /* 0xffffffc002e87950 */ /* 0x000fea0003c3ffff */
        .weak           $__internal_7_$__cuda_sm3x_div_rn_noftz_f32_slowpath
        .type           $__internal_7_$__cuda_sm3x_div_rn_noftz_f32_slowpath,@function
        .size           $__internal_7_$__cuda_sm3x_div_rn_noftz_f32_slowpath,(.L_x_172 - $__internal_7_$__cuda_sm3x_div_rn_noftz_f32_slowpath)
$__internal_7_$__cuda_sm3x_div_rn_noftz_f32_slowpath:
[----:B------:R-:W-:Y:S01]  /*3c60*/  SHF.R.U32.HI R2, RZ, 0x17, R3 ;  /* 0x00000017ff027819 */ /* 0x000fe20000011603 */
[----:B------:R-:W-:Y:S01]  /*3c70*/  BSSY.RECONVERGENT B1, `(.L_x_153) ;  /* 0x0000062000017945 */ /* 0x000fe20003800200 */
[----:B------:R-:W-:Y:S02]  /*3c80*/  SHF.R.U32.HI R24, RZ, 0x17, R0 ;  /* 0x00000017ff187819 */ /* 0x000fe40000011600 */
[----:B------:R-:W-:Y:S02]  /*3c90*/  LOP3.LUT R2, R2, 0xff, RZ, 0xc0, !PT ;  /* 0x000000ff02027812 */ /* 0x000fe400078ec0ff */
[----:B------:R-:W-:Y:S02]  /*3ca0*/  LOP3.LUT R24, R24, 0xff, RZ, 0xc0, !PT ;  /* 0x000000ff18187812 */ /* 0x000fe400078ec0ff */
[----:B------:R-:W-:Y:S02]  /*3cb0*/  IADD3 R25, PT, PT, R2, -0x1, RZ ;  /* 0xffffffff02197810 */ /* 0x000fe40007ffe0ff */
[----:B------:R-:W-:-:S02]  /*3cc0*/  IADD3 R26, PT, PT, R24, -0x1, RZ ;  /* 0xffffffff181a7810 */ /* 0x000fc40007ffe0ff */
        /* <DEDUP_REMOVED lines=22> */
[----:B------:R-:W-:Y:S01]  /*3e30*/  @P0 MOV R21, RZ ;  /* 0x000000ff00150202 */ /* 0x000fe20000000f00 */
[----:B------:R-:W-:Y:S01]  /*3e40*/  @!P0 FFMA R0, R0, 1.84467440737095516160e+19, RZ ;  /* 0x5f80000000008823 */ /* 0x000fe200000000ff */
[----:B------:R-:W-:Y:S01]  /*3e50*/  @!P0 MOV R21, 0xffffffc0 ;  /* 0xffffffc000158802 */ /* 0x000fe20000000f00 */
[----:B------:R-:W-:-:S03]  /*3e60*/  @!P1 FFMA R3, R3, 1.84467440737095516160e+19, RZ ;  /* 0x5f80000003039823 */ /* 0x000fc600000000ff */
[----:B------:R-:W-:-:S07]  /*3e70*/  @!P1 IADD3 R21, PT, PT, R21, 0x40, RZ ;  /* 0x0000004015159810 */ /* 0x000fce0007ffe0ff */
.L_x_154:
[----:B------:R-:W-:Y:S01]  /*3e80*/  LEA R26, R2, 0xc0800000, 0x17 ;  /* 0xc0800000021a7811 */ /* 0x000fe200078eb8ff */
[----:B------:R-:W-:Y:S01]  /*3e90*/  BSSY.RECONVERGENT B2, `(.L_x_159) ;  /* 0x0000036000027945 */ /* 0x000fe20003800200 */
[----:B------:R-:W-:Y:S02]  /*3ea0*/  IADD3 R27, PT, PT, R24, -0x7f, RZ ;  /* 0xffffff81181b7810 */ /* 0x000fe40007ffe0ff */
[----:B------:R-:W-:-:S03]  /*3eb0*/  IADD3 R28, PT, PT, -R26, R3, RZ ;  /* 0x000000031a1c7210 */ /* 0x000fc60007ffe1ff */
[----:B------:R-:W-:Y:S01]  /*3ec0*/  IMAD R0, R27, -0x800000, R0 ;  /* 0xff8000001b007824 */ /* 0x000fe200078e0200 */
[----:B------:R-:W0:Y:S01]  /*3ed0*/  MUFU.RCP R26, R28 ;  /* 0x0000001c001a7308 */ /* 0x000e220000001000 */
[----:B------:R-:W-:-:S04]  /*3ee0*/  FADD.FTZ R3, -R28, -RZ ;  /* 0x800000ff1c037221 */ /* 0x000fc80000010100 */
[----:B0-----:R-:W-:-:S04]  /*3ef0*/  FFMA R25, R26, R3, 1 ;  /* 0x3f8000001a197423 */ /* 0x001fc80000000003 */
[----:B------:R-:W-:-:S04]  /*3f00*/  FFMA R25, R26, R25, R26 ;  /* 0x000000191a197223 */ /* 0x000fc8000000001a */
[----:B------:R-:W-:-:S04]  /*3f10*/  FFMA R24, R0, R25, RZ ;  /* 0x0000001900187223 */ /* 0x000fc800000000ff */
[----:B------:R-:W-:-:S04]  /*3f20*/  FFMA R26, R3, R24, R0 ;  /* 0x00000018031a7223 */ /* 0x000fc80000000000 */
[----:B------:R-:W-:Y:S01]  /*3f30*/  FFMA R26, R25, R26, R24 ;  /* 0x0000001a191a7223 */ /* 0x000fe20000000018 */
[----:B------:R-:W-:-:S03]  /*3f40*/  IADD3 R24, PT, PT, R27, 0x7f, -R2 ;  /* 0x0000007f1b187810 */ /* 0x000fc60007ffe802 */
[----:B------:R-:W-:Y:S01]  /*3f50*/  FFMA R3, R3, R26, R0 ;  /* 0x0000001a03037223 */ /* 0x000fe20000000000 */
[----:B------:R-:W-:-:S03]  /*3f60*/  IADD3 R21, PT, PT, R24, R21, RZ ;  /* 0x0000001518157210 */ /* 0x000fc60007ffe0ff */
        /* <DEDUP_REMOVED lines=15> */
[CCC-:B------:R-:W-:Y:S01]  /*4060*/  FFMA.RP R24, R25.reuse, R3.reuse, R26.reuse ;  /* 0x0000000319187223 */ /* 0x1c0fe2000000801a */
[----:B------:R-:W-:Y:S01]  /*4070*/  FFMA.RM R3, R25, R3, R26 ;  /* 0x0000000319037223 */ /* 0x000fe2000000401a */
[C---:B------:R-:W-:Y:S02]  /*4080*/  IADD3 R26, PT, PT, R2.reuse, 0x20, RZ ;  /* 0x00000020021a7810 */ /* 0x040fe40007ffe0ff */
[----:B------:R-:W-:Y:S02]  /*4090*/  LOP3.LUT R21, R21, 0x7fffff, RZ, 0xc0, !PT ;  /* 0x007fffff15157812 */ /* 0x000fe400078ec0ff */
[C---:B------:R-:W-:Y:S02]  /*40a0*/  ISETP.NE.AND P3, PT, R2.reuse, RZ, PT ;  /* 0x000000ff0200720c */ /* 0x040fe40003f65270 */
[----:B------:R-:W-:Y:S02]  /*40b0*/  LOP3.LUT R21, R21, 0x800000, RZ, 0xfc, !PT ;  /* 0x0080000015157812 */ /* 0x000fe400078efcff */
[----:B------:R-:W-:-:S02]  /*40c0*/  ISETP.NE.AND P1, PT, R2, RZ, PT ;  /* 0x000000ff0200720c */ /* 0x000fc40003f25270 */
        /* <DEDUP_REMOVED lines=14> */
.L_x_161:
[----:B------:R-:W-:-:S04]  /*41b0*/  LOP3.LUT R0, R0, 0x80000000, RZ, 0xc0, !PT ;  /* 0x8000000000007812 */ /* 0x000fc800078ec0ff */
[----:B------:R-:W-:Y:S01]  /*41c0*/  LOP3.LUT R0, R0, 0x7f800000, RZ, 0xfc, !PT ;  /* 0x7f80000000007812 */ /* 0x000fe200078efcff */
[----:B------:R-:W-:Y:S06]  /*41d0*/  BRA `(.L_x_162) ;  /* 0x0000000000047947 */ /* 0x000fec0003800000 */
.L_x_160:
[----:B------:R-:W-:-:S07]  /*41e0*/  LEA R0, R21, R0, 0x17 ;  /* 0x0000000015007211 */ /* 0x000fce00078eb8ff */
.L_x_162:
[----:B------:R-:W-:Y:S05]  /*41f0*/  BSYNC.RECONVERGENT B2 ;  /* 0x0000000000027941 */ /* 0x000fea0003800200 */
.L_x_159:
[----:B------:R-:W-:Y:S05]  /*4200*/  BRA `(.L_x_163) ;  /* 0x0000000000207947 */ /* 0x000fea0003800000 */
.L_x_158:
[----:B------:R-:W-:-:S04]  /*4210*/  LOP3.LUT R0, R3, 0x80000000, R0, 0x48, !PT ;  /* 0x8000000003007812 */ /* 0x000fc800078e4800 */
[----:B------:R-:W-:Y:S01]  /*4220*/  LOP3.LUT R0, R0, 0x7f800000, RZ, 0xfc, !PT ;  /* 0x7f80000000007812 */ /* 0x000fe200078efcff */
[----:B------:R-:W-:Y:S06]  /*4230*/  BRA `(.L_x_163) ;  /* 0x0000000000147947 */ /* 0x000fec0003800000 */
.L_x_157:
[----:B------:R-:W-:Y:S01]  /*4240*/  LOP3.LUT R0, R3, 0x80000000, R0, 0x48, !PT ;  /* 0x8000000003007812 */ /* 0x000fe200078e4800 */
[----:B------:R-:W-:Y:S06]  /*4250*/  BRA `(.L_x_163) ;  /* 0x00000000000c7947 */ /* 0x000fec0003800000 */
.L_x_156:
[----:B------:R-:W0:Y:S01]  /*4260*/  MUFU.RSQ R0, -QNAN ;  /* 0xffc0000000007908 */ /* 0x000e220000001400 */
[----:B------:R-:W-:Y:S05]  /*4270*/  BRA `(.L_x_163) ;  /* 0x0000000000047947 */ /* 0x000fea0003800000 */
.L_x_155:
[----:B------:R-:W-:-:S07]  /*4280*/  FADD.FTZ R0, R0, R3 ;  /* 0x0000000300007221 */ /* 0x000fce0000010000 */
.L_x_163:
[----:B------:R-:W-:Y:S05]  /*4290*/  BSYNC.RECONVERGENT B1 ;  /* 0x0000000000017941 */ /* 0x000fea0003800200 */
.L_x_153:
[----:B------:R-:W-:Y:S01]  /*42a0*/  HFMA2 R3, -RZ, RZ, 0, 0 ;  /* 0x00000000ff037431 */ /* 0x000fe200000001ff */
[----:B------:R-:W-:Y:S02]  /*42b0*/  MOV R2, R22 ;  /* 0x0000001600027202 */ /* 0x000fe40000000f00 */
[----:B0-----:R-:W-:Y:S02]  /*42c0*/  MOV R21, R0 ;  /* 0x0000000000157202 */ /* 0x001fe40000000f00 */
[----:B------:R-:W-:Y:S05]  /*42d0*/  RET.REL.NODEC R2 `(_Z17calcAmpTau_kernelPfS_S_S_S_fffffffffiiiiif) ;  /* 0xffffffbc02487950 */ /* 0x000fea0003c3ffff */
.L_x_164:
        /* <DEDUP_REMOVED lines=10> */
.L_x_172:


//--------------------- .nv.global.init           --------------------------
	.section	.nv.global.init,"aw",@progbits
	.align	4
.nv.global.init:
	.type		__cudart_i2opi_f,@object
	.size		__cudart_i2opi_f,(.L_0 - __cudart_i2opi_f)
__cudart_i2opi_f:
        /*0000*/ 	.byte	0x41, 0x90, 0x43, 0x3c, 0x99, 0x95, 0x62, 0xdb, 0xc0, 0xdd, 0x34, 0xf5, 0xd1, 0x57, 0x27, 0xfc
        /*0010*/ 	.byte	0x29, 0x15, 0x44, 0x4e, 0x6e, 0x83, 0xf9, 0xa2
.L_0:


//--------------------- .nv.shared._Z14diffRev_kernelPfS_S_S_S_iii --------------------------
	.section	.nv.shared._Z14diffRev_kernelPfS_S_S_S_iii,"aw",@nobits
	.sectionflags	@""
	.align	16
	.zero		1024


//--------------------- .nv.shared.reserved.0     --------------------------
	.section	.nv.shared.reserved.0,"aw",@nobits
	.weak		__nv_reservedSMEM_offset_0_alias
	.size		__nv_reservedSMEM_offset_0_alias, 0, 64
	.other		__nv_reservedSMEM_offset_0_alias,@"STO_CUDA_RESERVED_SHARED STV_DEFAULT"
__nv_reservedSMEM_offset_0_alias:
	.zero		0
	.zero		64


//--------------------- .nv.shared._Z14envPred_kernelPfS_S_S_iiiffffffffff --------------------------
	.section	.nv.shared._Z14envPred_kernelPfS_S_S_iiiffffffffff,"aw",@nobits
	.sectionflags	@""
	.align	16
	.zero		1024


//--------------------- .nv.shared._Z16reduceRIR_kernelPfS_iiii --------------------------
	.section	.nv.shared._Z16reduceRIR_kernelPfS_iiii,"aw",@nobits
	.sectionflags	@""
	.align	16
	.zero		1024


//--------------------- .nv.shared._Z18generateRIR_kernelPfS_S_S_iiiiif --------------------------
	.section	.nv.shared._Z18generateRIR_kernelPfS_S_S_iiiiif,"aw",@nobits
	.sectionflags	@""
	.align	16
	.zero		1024


//--------------------- .nv.shared._Z19generateTime_kernelPffi --------------------------
	.section	.nv.shared._Z19generateTime_kernelPffi,"aw",@nobits
	.sectionflags	@""
	.align	16
	.zero		1024


//--------------------- .nv.shared._Z17calcAmpTau_kernelPfS_S_S_S_fffffffffiiiiif --------------------------
	.section	.nv.shared._Z17calcAmpTau_kernelPfS_S_S_S_fffffffffiiiiif,"aw",@nobits
	.sectionflags	@""
	.align	16
	.zero		1024


//--------------------- .nv.constant0._Z14diffRev_kernelPfS_S_S_S_iii --------------------------
	.section	.nv.constant0._Z14diffRev_kernelPfS_S_S_S_iii,"a",@progbits
	.sectionflags	@""
	.align	4
.nv.constant0._Z14diffRev_kernelPfS_S_S_S_iii:
	.zero		948


//--------------------- .nv.constant0._Z14envPred_kernelPfS_S_S_iiiffffffffff --------------------------
	.section	.nv.constant0._Z14envPred_kernelPfS_S_S_iiiffffffffff,"a",@progbits
	.sectionflags	@""
	.align	4
.nv.constant0._Z14envPred_kernelPfS_S_S_iiiffffffffff:
	.zero		980


//--------------------- .nv.constant0._Z16reduceRIR_kernelPfS_iiii --------------------------
	.section	.nv.constant0._Z16reduceRIR_kernelPfS_iiii,"a",@progbits
	.sectionflags	@""
	.align	4
.nv.constant0._Z16reduceRIR_kernelPfS_iiii:
	.zero		928


//--------------------- .nv.constant0._Z18generateRIR_kernelPfS_S_S_iiiiif --------------------------
	.section	.nv.constant0._Z18generateRIR_kernelPfS_S_S_iiiiif,"a",@progbits
	.sectionflags	@""
	.align	4
.nv.constant0._Z18generateRIR_kernelPfS_S_S_iiiiif:
	.zero		952


//--------------------- .nv.constant0._Z19generateTime_kernelPffi --------------------------
	.section	.nv.constant0._Z19generateTime_kernelPffi,"a",@progbits
	.sectionflags	@""
	.align	4
.nv.constant0._Z19generateTime_kernelPffi:
	.zero		912


//--------------------- .nv.constant0._Z17calcAmpTau_kernelPfS_S_S_S_fffffffffiiiiif --------------------------
	.section	.nv.constant0._Z17calcAmpTau_kernelPfS_S_S_S_fffffffffiiiiif,"a",@progbits
	.sectionflags	@""
	.align	4
.nv.constant0._Z17calcAmpTau_kernelPfS_S_S_S_fffffffffiiiiif:
	.zero		996


//--------------------- SYMBOLS --------------------------

	.type		.nv.reservedSmem.offset0,@object
	.size		.nv.reservedSmem.offset0,0x4
	.type		.nv.reservedSmem.cap,@object
	.size		.nv.reservedSmem.cap,0x4
